// auto-generated by cutlass_sweep.gemm — config: {"arch": "sm_90", "cluster_m": 2, "cluster_n": 2, "dtype": "int8", "stages": 0, "tile_k": 32, "tile_m": 256, "tile_n": 64}
#include "cutlass/cutlass.h"
#include "cutlass/gemm/collective/collective_builder.hpp"
#include "cutlass/gemm/device/gemm_universal_adapter.h"
#include "cutlass/gemm/kernel/gemm_universal.hpp"
#include "cutlass/epilogue/collective/collective_builder.hpp"

using ElemA = int8_t;
using ElemB = int8_t;
using ElemCD = int8_t;
using Acc  = int32_t;
using TileShape    = cute::Shape<cute::_256, cute::_64, cute::_32>;
using ClusterShape = cute::Shape<cute::_2, cute::_2, cute::_1>;

using CollectiveEpilogue = typename cutlass::epilogue::collective::CollectiveBuilder<
    cutlass::arch::Sm90, cutlass::arch::OpClassTensorOp,
    TileShape, ClusterShape,
    cutlass::epilogue::collective::EpilogueTileAuto,
    Acc, Acc,
    ElemCD, cutlass::layout::RowMajor, 128 / cutlass::sizeof_bits<ElemCD>::value,
    ElemCD, cutlass::layout::RowMajor, 128 / cutlass::sizeof_bits<ElemCD>::value,
    cutlass::epilogue::collective::EpilogueScheduleAuto
  >::CollectiveOp;

using CollectiveMainloop = typename cutlass::gemm::collective::CollectiveBuilder<
    cutlass::arch::Sm90, cutlass::arch::OpClassTensorOp,
    ElemA, cutlass::layout::RowMajor, 128 / cutlass::sizeof_bits<ElemA>::value,
    ElemB, cutlass::layout::ColumnMajor, 128 / cutlass::sizeof_bits<ElemB>::value,
    Acc,
    TileShape, ClusterShape,
    cutlass::gemm::collective::StageCountAutoCarveout<static_cast<int>(sizeof(typename CollectiveEpilogue::SharedStorage))>,
    cutlass::gemm::collective::KernelScheduleAuto
  >::CollectiveOp;

using GemmKernel = cutlass::gemm::kernel::GemmUniversal<
    cute::Shape<int,int,int,int>,
    CollectiveMainloop,
    CollectiveEpilogue
>;
using Gemm = cutlass::gemm::device::GemmUniversalAdapter<GemmKernel>;

// Force the device kernel symbol into the cubin without needing a host main.
auto* _anchor = &cutlass::device_kernel<GemmKernel>;


// ===== COMPILED SASS (sm_90a) =====

	.target	sm_90a

	.elftype	@"ET_EXEC"


//--------------------- .note.nv.tkinfo           --------------------------
	.section	.note.nv.tkinfo,"",@"SHT_NOTE"
	.sectionflags	@"SHF_NOTE_NV_TKINFO"
	.tkinfo
        /*0018*/ 	.word	0x00000002
        /*0030*/ 	.string	""
        /*0030*/ 	.string	"ptxas"
        /*0030*/ 	.string	"Cuda compilation tools, release 13.0, V13.0.88"
        /*0030*/ 	.string	"Build cuda_13.0.r13.0/compiler.36424714_0"
        /*0030*/ 	.string	"-arch sm_90a -m 64 "



//--------------------- .note.nv.cuinfo           --------------------------
	.section	.note.nv.cuinfo,"",@"SHT_NOTE"
	.sectionflags	@"SHF_NOTE_NV_CUINFO"
        /*0018*/ 	.short	0x0002
        /*001a*/ 	.short	0x005a
        /*001c*/ 	.short	0x0082
	.zero		2


//--------------------- .nv.info                  --------------------------
	.section	.nv.info,"",@"SHT_CUDA_INFO"
	.align	4


	//----- nvinfo : EIATTR_REGCOUNT
	.align		4
        /*0000*/ 	.byte	0x04, 0x2f
        /*0002*/ 	.short	(.L_15 - .L_14)
	.align		4
.L_14:
        /*0004*/ 	.word	index@(_ZN7cutlass13device_kernelINS_4gemm6kernel13GemmUniversalIN4cute5tupleIJiiiiEEENS1_10collective13CollectiveMmaINS1_34MainloopSm90TmaGmmaWarpSpecializedILi22ENS5_IJNS4_1CILi2EEESB_NSA_ILi1EEEEEENS1_35KernelTmaWarpSpecializedCooperativeEEENS5_IJNSA_ILi256EEENSA_ILi64EEENSA_ILi32EEEEEEaNS5_IJlSC_lEEEaSK_NS4_8TiledMMAINS4_8MMA_AtomIJNS4_4SM904GMMA26MMA_64x64x32_S32S8S8_SS_TNEEEENS4_6LayoutINS5_IJSB_SC_SC_EEENS5_IJSC_NSA_ILi0EEEST_EEEEENS5_IJNS4_10UnderscoreESW_SW_EEEEENS4_23SM90_TMA_LOAD_MULTICASTENS4_14ComposedLayoutINS4_7SwizzleILi1ELi4ELi3EEENS4_18smem_ptr_flag_bitsILi8EEENSR_INS5_IJNSA_ILi8EEESI_EEENS5_IJSI_SC_EEEEEEEvNS4_8identityESZ_S19_vS1A_EENS_8epilogue10collective6detail29Sm90TmaWarpSpecializedAdapterINS1D_15DefaultEpilogueIaSK_SK_NS1C_6thread17LinearCombinationIaLi1EiiLNS1H_9ScaleType4KindE0ELNS_15FloatRoundStyleE2EaEENS1_15EpilogueDefaultEEEEEvvEEEEvNT_6ParamsE)
        /*0008*/ 	.word	0x000000a8


	//----- nvinfo : EIATTR_FRAME_SIZE
	.align		4
.L_15:
        /*000c*/ 	.byte	0x04, 0x11
        /*000e*/ 	.short	(.L_17 - .L_16)
	.align		4
.L_16:
        /*0010*/ 	.word	index@(_ZN7cutlass13device_kernelINS_4gemm6kernel13GemmUniversalIN4cute5tupleIJiiiiEEENS1_10collective13CollectiveMmaINS1_34MainloopSm90TmaGmmaWarpSpecializedILi22ENS5_IJNS4_1CILi2EEESB_NSA_ILi1EEEEEENS1_35KernelTmaWarpSpecializedCooperativeEEENS5_IJNSA_ILi256EEENSA_ILi64EEENSA_ILi32EEEEEEaNS5_IJlSC_lEEEaSK_NS4_8TiledMMAINS4_8MMA_AtomIJNS4_4SM904GMMA26MMA_64x64x32_S32S8S8_SS_TNEEEENS4_6LayoutINS5_IJSB_SC_SC_EEENS5_IJSC_NSA_ILi0EEEST_EEEEENS5_IJNS4_10UnderscoreESW_SW_EEEEENS4_23SM90_TMA_LOAD_MULTICASTENS4_14ComposedLayoutINS4_7SwizzleILi1ELi4ELi3EEENS4_18smem_ptr_flag_bitsILi8EEENSR_INS5_IJNSA_ILi8EEESI_EEENS5_IJSI_SC_EEEEEEEvNS4_8identityESZ_S19_vS1A_EENS_8epilogue10collective6detail29Sm90TmaWarpSpecializedAdapterINS1D_15DefaultEpilogueIaSK_SK_NS1C_6thread17LinearCombinationIaLi1EiiLNS1H_9ScaleType4KindE0ELNS_15FloatRoundStyleE2EaEENS1_15EpilogueDefaultEEEEEvvEEEEvNT_6ParamsE)
        /*0014*/ 	.word	0x00000000


	//----- nvinfo : EIATTR_MIN_STACK_SIZE
	.align		4
.L_17:
        /*0018*/ 	.byte	0x04, 0x12
        /*001a*/ 	.short	(.L_19 - .L_18)
	.align		4
.L_18:
        /*001c*/ 	.word	index@(_ZN7cutlass13device_kernelINS_4gemm6kernel13GemmUniversalIN4cute5tupleIJiiiiEEENS1_10collective13CollectiveMmaINS1_34MainloopSm90TmaGmmaWarpSpecializedILi22ENS5_IJNS4_1CILi2EEESB_NSA_ILi1EEEEEENS1_35KernelTmaWarpSpecializedCooperativeEEENS5_IJNSA_ILi256EEENSA_ILi64EEENSA_ILi32EEEEEEaNS5_IJlSC_lEEEaSK_NS4_8TiledMMAINS4_8MMA_AtomIJNS4_4SM904GMMA26MMA_64x64x32_S32S8S8_SS_TNEEEENS4_6LayoutINS5_IJSB_SC_SC_EEENS5_IJSC_NSA_ILi0EEEST_EEEEENS5_IJNS4_10UnderscoreESW_SW_EEEEENS4_23SM90_TMA_LOAD_MULTICASTENS4_14ComposedLayoutINS4_7SwizzleILi1ELi4ELi3EEENS4_18smem_ptr_flag_bitsILi8EEENSR_INS5_IJNSA_ILi8EEESI_EEENS5_IJSI_SC_EEEEEEEvNS4_8identityESZ_S19_vS1A_EENS_8epilogue10collective6detail29Sm90TmaWarpSpecializedAdapterINS1D_15DefaultEpilogueIaSK_SK_NS1C_6thread17LinearCombinationIaLi1EiiLNS1H_9ScaleType4KindE0ELNS_15FloatRoundStyleE2EaEENS1_15EpilogueDefaultEEEEEvvEEEEvNT_6ParamsE)
        /*0020*/ 	.word	0x00000000
.L_19:


//--------------------- .nv.compat                --------------------------
	.section	.nv.compat,"",@"SHT_CUDA_COMPAT_INFO"
	.align	4
        /*0000*/ 	.byte	0x02, 0x09, 0x01, 0x00, 0x02, 0x02, 0x04, 0x00, 0x02, 0x05, 0x05, 0x00, 0x03, 0x07, 0x01, 0x01
        /*0010*/ 	.byte	0x02, 0x03, 0x01, 0x00, 0x02, 0x06, 0x01, 0x00, 0x04, 0x0b, 0x08, 0x00, 0x00, 0x00, 0x00, 0x00
        /*0020*/ 	.byte	0x00, 0x00, 0x00, 0x00


//--------------------- .nv.info._ZN7cutlass13device_kernelINS_4gemm6kernel13GemmUniversalIN4cute5tupleIJiiiiEEENS1_10collective13CollectiveMmaINS1_34MainloopSm90TmaGmmaWarpSpecializedILi22ENS5_IJNS4_1CILi2EEESB_NSA_ILi1EEEEEENS1_35KernelTmaWarpSpecializedCooperativeEEENS5_IJNSA_ILi256EEENSA_ILi64EEENSA_ILi32EEEEEEaNS5_IJlSC_lEEEaSK_NS4_8TiledMMAINS4_8MMA_AtomIJNS4_4SM904GMMA26MMA_64x64x32_S32S8S8_SS_TNEEEENS4_6LayoutINS5_IJSB_SC_SC_EEENS5_IJSC_NSA_ILi0EEEST_EEEEENS5_IJNS4_10UnderscoreESW_SW_EEEEENS4_23SM90_TMA_LOAD_MULTICASTENS4_14ComposedLayoutINS4_7SwizzleILi1ELi4ELi3EEENS4_18smem_ptr_flag_bitsILi8EEENSR_INS5_IJNSA_ILi8EEESI_EEENS5_IJSI_SC_EEEEEEEvNS4_8identityESZ_S19_vS1A_EENS_8epilogue10collective6detail29Sm90TmaWarpSpecializedAdapterINS1D_15DefaultEpilogueIaSK_SK_NS1C_6thread17LinearCombinationIaLi1EiiLNS1H_9ScaleType4KindE0ELNS_15FloatRoundStyleE2EaEENS1_15EpilogueDefaultEEEEEvvEEEEvNT_6ParamsE --------------------------
	.section	.nv.info._ZN7cutlass13device_kernelINS_4gemm6kernel13GemmUniversalIN4cute5tupleIJiiiiEEENS1_10collective13CollectiveMmaINS1_34MainloopSm90TmaGmmaWarpSpecializedILi22ENS5_IJNS4_1CILi2EEESB_NSA_ILi1EEEEEENS1_35KernelTmaWarpSpecializedCooperativeEEENS5_IJNSA_ILi256EEENSA_ILi64EEENSA_ILi32EEEEEEaNS5_IJlSC_lEEEaSK_NS4_8TiledMMAINS4_8MMA_AtomIJNS4_4SM904GMMA26MMA_64x64x32_S32S8S8_SS_TNEEEENS4_6LayoutINS5_IJSB_SC_SC_EEENS5_IJSC_NSA_ILi0EEEST_EEEEENS5_IJNS4_10UnderscoreESW_SW_EEEEENS4_23SM90_TMA_LOAD_MULTICASTENS4_14ComposedLayoutINS4_7SwizzleILi1ELi4ELi3EEENS4_18smem_ptr_flag_bitsILi8EEENSR_INS5_IJNSA_ILi8EEESI_EEENS5_IJSI_SC_EEEEEEEvNS4_8identityESZ_S19_vS1A_EENS_8epilogue10collective6detail29Sm90TmaWarpSpecializedAdapterINS1D_15DefaultEpilogueIaSK_SK_NS1C_6thread17LinearCombinationIaLi1EiiLNS1H_9ScaleType4KindE0ELNS_15FloatRoundStyleE2EaEENS1_15EpilogueDefaultEEEEEvvEEEEvNT_6ParamsE,"",@"SHT_CUDA_INFO"
	.sectionflags	@""
	.align	4


	//----- nvinfo : EIATTR_CUDA_API_VERSION
	.align		4
        /*0000*/ 	.byte	0x04, 0x37
        /*0002*/ 	.short	(.L_21 - .L_20)
.L_20:
        /*0004*/ 	.word	0x00000082


	//----- nvinfo : EIATTR_KPARAM_INFO
	.align		4
.L_21:
        /*0008*/ 	.byte	0x04, 0x17
        /*000a*/ 	.short	(.L_23 - .L_22)
.L_22:
        /*000c*/ 	.word	0x00000000
        /*0010*/ 	.short	0x0000
        /*0012*/ 	.short	0x0070
        /*0014*/ 	.byte	0x00, 0xf0, 0x01, 0x10


	//----- nvinfo : EIATTR_SPARSE_MMA_MASK
	.align		4
.L_23:
        /*0018*/ 	.byte	0x03, 0x50
        /*001a*/ 	.short	0x0000


	//----- nvinfo : EIATTR_MAXREG_COUNT
	.align		4
        /*001c*/ 	.byte	0x03, 0x1b
        /*001e*/ 	.short	0x00a8


	//----- nvinfo : EIATTR_NUM_BARRIERS
	.align		4
        /*0020*/ 	.byte	0x02, 0x4c
        /*0022*/ 	.byte	0x01
	.zero		1


	//----- nvinfo : EIATTR_EXTERNS
	.align		4
        /*0024*/ 	.byte	0x04, 0x0f
        /*0026*/ 	.short	(.L_25 - .L_24)


	//   ....[0]....
	.align		4
.L_24:
        /*0028*/ 	.word	index@(__assertfail)


	//----- nvinfo : EIATTR_MERCURY_ISA_VERSION
	.align		4
.L_25:
        /*002c*/ 	.byte	0x03, 0x5f
        /*002e*/ 	.short	0x0101


	//----- nvinfo : EIATTR_INT_WARP_WIDE_INSTR_OFFSETS
	.align		4
        /*0030*/ 	.byte	0x04, 0x31
        /*0032*/ 	.short	(.L_27 - .L_26)


	//   ....[0]....
.L_26:
        /*0034*/ 	.word	0x000006f0


	//   ....[1]....
        /*0038*/ 	.word	0x00000720


	//   ....[2]....
        /*003c*/ 	.word	0x000008e0


	//----- nvinfo : EIATTR_COOP_GROUP_MASK_REGIDS
	.align		4
.L_27:
        /*0040*/ 	.byte	0x04, 0x29
        /*0042*/ 	.short	(.L_29 - .L_28)


	//   ....[0]....
.L_28:
        /*0044*/ 	.word	0xffffffff


	//   ....[1]....
        /*0048*/ 	.word	0xffffffff


	//   ....[2]....
        /*004c*/ 	.word	0xffffffff


	//   ....[3]....
        /*0050*/ 	.word	0xffffffff


	//   ....[4]....
        /*0054*/ 	.word	0xffffffff


	//   ....[5]....
        /*0058*/ 	.word	0xffffffff


	//----- nvinfo : EIATTR_COOP_GROUP_INSTR_OFFSETS
	.align		4
.L_29:
        /*005c*/ 	.byte	0x04, 0x28
        /*005e*/ 	.short	(.L_31 - .L_30)


	//   ....[0]....
.L_30:
        /*0060*/ 	.word	0x00000060


	//   ....[1]....
        /*0064*/ 	.word	0x00000070


	//   ....[2]....
        /*0068*/ 	.word	0x00000130


	//   ....[3]....
        /*006c*/ 	.word	0x00000540


	//   ....[4]....
        /*0070*/ 	.word	0x00000a60


	//   ....[5]....
        /*0074*/ 	.word	0x00001490


	//----- nvinfo : EIATTR_REG_RECONFIG
	.align		4
.L_31:
        /*0078*/ 	.byte	0x01, 0x54
	.zero		2


	//----- nvinfo : EIATTR_SYSCALL_OFFSETS
	.align		4
        /*007c*/ 	.byte	0x04, 0x46
        /*007e*/ 	.short	(.L_33 - .L_32)


	//   ....[0]....
.L_32:
        /*0080*/ 	.word	0x00001660


	//----- nvinfo : EIATTR_MBARRIER_INSTR_OFFSETS
	.align		4
.L_33:
        /*0084*/ 	.byte	0x04, 0x39
        /*0086*/ 	.short	(.L_35 - .L_34)


	//   ....[0]....
.L_34:
        /*0088*/ 	.word	0x00000250
        /*008c*/ 	.word	0x000000ff
        /*0090*/ 	.word	0x00000000
        /*0094*/ 	.short	0x0100
        /*0096*/ 	.byte	0x08
	.zero		1


	//   ....[1]....
        /*0098*/ 	.word	0x00000260
        /*009c*/ 	.word	0x000000ff
        /*00a0*/ 	.word	0x000000b0
        /*00a4*/ 	.short	0x0100
        /*00a6*/ 	.byte	0x08
	.zero		1


	//   ....[2]....
        /*00a8*/ 	.word	0x00000270
        /*00ac*/ 	.word	0x000000ff
        /*00b0*/ 	.word	0x00000008
        /*00b4*/ 	.short	0x0100
        /*00b6*/ 	.byte	0x08
	.zero		1


	//   ....[3]....
        /*00b8*/ 	.word	0x00000280
        /*00bc*/ 	.word	0x000000ff
        /*00c0*/ 	.word	0x000000b8
        /*00c4*/ 	.short	0x0100
        /*00c6*/ 	.byte	0x08
	.zero		1


	//   ....[4]....
        /*00c8*/ 	.word	0x00000290
        /*00cc*/ 	.word	0x000000ff
        /*00d0*/ 	.word	0x00000010
        /*00d4*/ 	.short	0x0100
        /*00d6*/ 	.byte	0x08
	.zero		1


	//   ....[5]....
        /*00d8*/ 	.word	0x000002a0
        /*00dc*/ 	.word	0x000000ff
        /*00e0*/ 	.word	0x000000c0
        /*00e4*/ 	.short	0x0100
        /*00e6*/ 	.byte	0x08
	.zero		1


	//   ....[6]....
        /*00e8*/ 	.word	0x000002b0
        /*00ec*/ 	.word	0x000000ff
        /*00f0*/ 	.word	0x00000018
        /*00f4*/ 	.short	0x0100
        /*00f6*/ 	.byte	0x08
	.zero		1


	//   ....[7]....
        /*00f8*/ 	.word	0x000002c0
        /*00fc*/ 	.word	0x000000ff
        /*0100*/ 	.word	0x000000c8
        /*0104*/ 	.short	0x0100
        /*0106*/ 	.byte	0x08
	.zero		1


	//   ....[8]....
        /*0108*/ 	.word	0x000002d0
        /*010c*/ 	.word	0x000000ff
        /*0110*/ 	.word	0x00000020
        /*0114*/ 	.short	0x0100
        /*0116*/ 	.byte	0x08
	.zero		1


	//   ....[9]....
        /*0118*/ 	.word	0x000002e0
        /*011c*/ 	.word	0x000000ff
        /*0120*/ 	.word	0x000000d0
        /*0124*/ 	.short	0x0100
        /*0126*/ 	.byte	0x08
	.zero		1


	//   ....[10]....
        /*0128*/ 	.word	0x000002f0
        /*012c*/ 	.word	0x000000ff
        /*0130*/ 	.word	0x00000028
        /*0134*/ 	.short	0x0100
        /*0136*/ 	.byte	0x08
	.zero		1


	//   ....[11]....
        /*0138*/ 	.word	0x00000300
        /*013c*/ 	.word	0x000000ff
        /*0140*/ 	.word	0x000000d8
        /*0144*/ 	.short	0x0100
        /*0146*/ 	.byte	0x08
	.zero		1


	//   ....[12]....
        /*0148*/ 	.word	0x00000310
        /*014c*/ 	.word	0x000000ff
        /*0150*/ 	.word	0x00000030
        /*0154*/ 	.short	0x0100
        /*0156*/ 	.byte	0x08
	.zero		1


	//   ....[13]....
        /*0158*/ 	.word	0x00000320
        /*015c*/ 	.word	0x000000ff
        /*0160*/ 	.word	0x000000e0
        /*0164*/ 	.short	0x0100
        /*0166*/ 	.byte	0x08
	.zero		1


	//   ....[14]....
        /*0168*/ 	.word	0x00000330
        /*016c*/ 	.word	0x000000ff
        /*0170*/ 	.word	0x00000038
        /*0174*/ 	.short	0x0100
        /*0176*/ 	.byte	0x08
	.zero		1


	//   ....[15]....
        /*0178*/ 	.word	0x00000340
        /*017c*/ 	.word	0x000000ff
        /*0180*/ 	.word	0x000000e8
        /*0184*/ 	.short	0x0100
        /*0186*/ 	.byte	0x08
	.zero		1


	//   ....[16]....
        /*0188*/ 	.word	0x00000350
        /*018c*/ 	.word	0x000000ff
        /*0190*/ 	.word	0x00000040
        /*0194*/ 	.short	0x0100
        /*0196*/ 	.byte	0x08
	.zero		1


	//   ....[17]....
        /*0198*/ 	.word	0x00000360
        /*019c*/ 	.word	0x000000ff
        /*01a0*/ 	.word	0x000000f0
        /*01a4*/ 	.short	0x0100
        /*01a6*/ 	.byte	0x08
	.zero		1


	//   ....[18]....
        /*01a8*/ 	.word	0x00000370
        /*01ac*/ 	.word	0x000000ff
        /*01b0*/ 	.word	0x00000048
        /*01b4*/ 	.short	0x0100
        /*01b6*/ 	.byte	0x08
	.zero		1


	//   ....[19]....
        /*01b8*/ 	.word	0x00000380
        /*01bc*/ 	.word	0x000000ff
        /*01c0*/ 	.word	0x000000f8
        /*01c4*/ 	.short	0x0100
        /*01c6*/ 	.byte	0x08
	.zero		1


	//   ....[20]....
        /*01c8*/ 	.word	0x00000390
        /*01cc*/ 	.word	0x000000ff
        /*01d0*/ 	.word	0x00000050
        /*01d4*/ 	.short	0x0100
        /*01d6*/ 	.byte	0x08
	.zero		1


	//   ....[21]....
        /*01d8*/ 	.word	0x000003a0
        /*01dc*/ 	.word	0x000000ff
        /*01e0*/ 	.word	0x00000100
        /*01e4*/ 	.short	0x0100
        /*01e6*/ 	.byte	0x08
	.zero		1


	//   ....[22]....
        /*01e8*/ 	.word	0x000003b0
        /*01ec*/ 	.word	0x000000ff
        /*01f0*/ 	.word	0x00000058
        /*01f4*/ 	.short	0x0100
        /*01f6*/ 	.byte	0x08
	.zero		1


	//   ....[23]....
        /*01f8*/ 	.word	0x000003c0
        /*01fc*/ 	.word	0x000000ff
        /*0200*/ 	.word	0x00000108
        /*0204*/ 	.short	0x0100
        /*0206*/ 	.byte	0x08
	.zero		1


	//   ....[24]....
        /*0208*/ 	.word	0x000003d0
        /*020c*/ 	.word	0x000000ff
        /*0210*/ 	.word	0x00000060
        /*0214*/ 	.short	0x0100
        /*0216*/ 	.byte	0x08
	.zero		1


	//   ....[25]....
        /*0218*/ 	.word	0x000003e0
        /*021c*/ 	.word	0x000000ff
        /*0220*/ 	.word	0x00000110
        /*0224*/ 	.short	0x0100
        /*0226*/ 	.byte	0x08
	.zero		1


	//   ....[26]....
        /*0228*/ 	.word	0x000003f0
        /*022c*/ 	.word	0x000000ff
        /*0230*/ 	.word	0x00000068
        /*0234*/ 	.short	0x0100
        /*0236*/ 	.byte	0x08
	.zero		1


	//   ....[27]....
        /*0238*/ 	.word	0x00000400
        /*023c*/ 	.word	0x000000ff
        /*0240*/ 	.word	0x00000118
        /*0244*/ 	.short	0x0100
        /*0246*/ 	.byte	0x08
	.zero		1


	//   ....[28]....
        /*0248*/ 	.word	0x00000410
        /*024c*/ 	.word	0x000000ff
        /*0250*/ 	.word	0x00000070
        /*0254*/ 	.short	0x0100
        /*0256*/ 	.byte	0x08
	.zero		1


	//   ....[29]....
        /*0258*/ 	.word	0x00000420
        /*025c*/ 	.word	0x000000ff
        /*0260*/ 	.word	0x00000120
        /*0264*/ 	.short	0x0100
        /*0266*/ 	.byte	0x08
	.zero		1


	//   ....[30]....
        /*0268*/ 	.word	0x00000430
        /*026c*/ 	.word	0x000000ff
        /*0270*/ 	.word	0x00000078
        /*0274*/ 	.short	0x0100
        /*0276*/ 	.byte	0x08
	.zero		1


	//   ....[31]....
        /*0278*/ 	.word	0x00000440
        /*027c*/ 	.word	0x000000ff
        /*0280*/ 	.word	0x00000128
        /*0284*/ 	.short	0x0100
        /*0286*/ 	.byte	0x08
	.zero		1


	//   ....[32]....
        /*0288*/ 	.word	0x00000450
        /*028c*/ 	.word	0x000000ff
        /*0290*/ 	.word	0x00000080
        /*0294*/ 	.short	0x0100
        /*0296*/ 	.byte	0x08
	.zero		1


	//   ....[33]....
        /*0298*/ 	.word	0x00000460
        /*029c*/ 	.word	0x000000ff
        /*02a0*/ 	.word	0x00000130
        /*02a4*/ 	.short	0x0100
        /*02a6*/ 	.byte	0x08
	.zero		1


	//   ....[34]....
        /*02a8*/ 	.word	0x00000470
        /*02ac*/ 	.word	0x000000ff
        /*02b0*/ 	.word	0x00000088
        /*02b4*/ 	.short	0x0100
        /*02b6*/ 	.byte	0x08
	.zero		1


	//   ....[35]....
        /*02b8*/ 	.word	0x00000480
        /*02bc*/ 	.word	0x000000ff
        /*02c0*/ 	.word	0x00000138
        /*02c4*/ 	.short	0x0100
        /*02c6*/ 	.byte	0x08
	.zero		1


	//   ....[36]....
        /*02c8*/ 	.word	0x00000490
        /*02cc*/ 	.word	0x000000ff
        /*02d0*/ 	.word	0x00000090
        /*02d4*/ 	.short	0x0100
        /*02d6*/ 	.byte	0x08
	.zero		1


	//   ....[37]....
        /*02d8*/ 	.word	0x000004a0
        /*02dc*/ 	.word	0x000000ff
        /*02e0*/ 	.word	0x00000140
        /*02e4*/ 	.short	0x0100
        /*02e6*/ 	.byte	0x08
	.zero		1


	//   ....[38]....
        /*02e8*/ 	.word	0x000004b0
        /*02ec*/ 	.word	0x000000ff
        /*02f0*/ 	.word	0x00000098
        /*02f4*/ 	.short	0x0100
        /*02f6*/ 	.byte	0x08
	.zero		1


	//   ....[39]....
        /*02f8*/ 	.word	0x000004c0
        /*02fc*/ 	.word	0x000000ff
        /*0300*/ 	.word	0x00000148
        /*0304*/ 	.short	0x0100
        /*0306*/ 	.byte	0x08
	.zero		1


	//   ....[40]....
        /*0308*/ 	.word	0x000004d0
        /*030c*/ 	.word	0x000000ff
        /*0310*/ 	.word	0x000000a0
        /*0314*/ 	.short	0x0100
        /*0316*/ 	.byte	0x08
	.zero		1


	//   ....[41]....
        /*0318*/ 	.word	0x000004e0
        /*031c*/ 	.word	0x000000ff
        /*0320*/ 	.word	0x00000150
        /*0324*/ 	.short	0x0100
        /*0326*/ 	.byte	0x08
	.zero		1


	//   ....[42]....
        /*0328*/ 	.word	0x000004f0
        /*032c*/ 	.word	0x000000ff
        /*0330*/ 	.word	0x000000a8
        /*0334*/ 	.short	0x0100
        /*0336*/ 	.byte	0x08
	.zero		1


	//   ....[43]....
        /*0338*/ 	.word	0x00000500
        /*033c*/ 	.word	0x000000ff
        /*0340*/ 	.word	0x00000158
        /*0344*/ 	.short	0x0100
        /*0346*/ 	.byte	0x08
	.zero		1


	//   ....[44]....
        /*0348*/ 	.word	0x00000960
        /*034c*/ 	.word	0x000000ff
        /*0350*/ 	.word	0x00000170
        /*0354*/ 	.short	0x0100
        /*0356*/ 	.byte	0x06
	.zero		1


	//   ....[45]....
        /*0358*/ 	.word	0x000009f0
        /*035c*/ 	.word	0x000000ff
        /*0360*/ 	.word	0x00000178
        /*0364*/ 	.short	0x0100
        /*0366*/ 	.byte	0x06
	.zero		1


	//   ....[46]....
        /*0368*/ 	.word	0x00001730
        /*036c*/ 	.word	0x00000003
        /*0370*/ 	.word	0x00000000
        /*0374*/ 	.short	0x010a
        /*0376*/ 	.byte	0x3f
	.zero		1


	//   ....[47]....
        /*0378*/ 	.word	0x00001770
        /*037c*/ 	.word	0x00000003
        /*0380*/ 	.word	0x00000000
        /*0384*/ 	.short	0x010a
        /*0386*/ 	.byte	0x3f
	.zero		1


	//   ....[48]....
        /*0388*/ 	.word	0x00001a20
        /*038c*/ 	.word	0x00000005
        /*0390*/ 	.word	0x00000000
        /*0394*/ 	.short	0x010a
        /*0396*/ 	.byte	0x3f
	.zero		1


	//   ....[49]....
        /*0398*/ 	.word	0x00001a60
        /*039c*/ 	.word	0x00000005
        /*03a0*/ 	.word	0x00000000
        /*03a4*/ 	.short	0x010a
        /*03a6*/ 	.byte	0x3f
	.zero		1


	//   ....[50]....
        /*03a8*/ 	.word	0x00001bb0
        /*03ac*/ 	.word	0x00000005
        /*03b0*/ 	.word	0x00000000
        /*03b4*/ 	.short	0x0101
        /*03b6*/ 	.byte	0x3f
	.zero		1


	//   ....[51]....
        /*03b8*/ 	.word	0x00001dd0
        /*03bc*/ 	.word	0x00000003
        /*03c0*/ 	.word	0x00000000
        /*03c4*/ 	.short	0x0101
        /*03c6*/ 	.byte	0x3f
	.zero		1


	//   ....[52]....
        /*03c8*/ 	.word	0x00006510
        /*03cc*/ 	.word	0x0000000e
        /*03d0*/ 	.word	0x000000b0
        /*03d4*/ 	.short	0x010a
        /*03d6*/ 	.byte	0x3f
	.zero		1


	//   ....[53]....
        /*03d8*/ 	.word	0x00006890
        /*03dc*/ 	.word	0x00000006
        /*03e0*/ 	.word	0x00000178
        /*03e4*/ 	.short	0x0101
        /*03e6*/ 	.byte	0x3f
	.zero		1


	//   ....[54]....
        /*03e8*/ 	.word	0x00006fc0
        /*03ec*/ 	.word	0x00000007
        /*03f0*/ 	.word	0x00000000
        /*03f4*/ 	.short	0x010a
        /*03f6*/ 	.byte	0x3f
	.zero		1


	//   ....[55]....
        /*03f8*/ 	.word	0x00007040
        /*03fc*/ 	.word	0x00000009
        /*0400*/ 	.word	0x00000000
        /*0404*/ 	.short	0x010a
        /*0406*/ 	.byte	0x3f
	.zero		1


	//   ....[56]....
        /*0408*/ 	.word	0x000070d0
        /*040c*/ 	.word	0x00000006
        /*0410*/ 	.word	0x00000000
        /*0414*/ 	.short	0x010a
        /*0416*/ 	.byte	0x3f
	.zero		1


	//   ....[57]....
        /*0418*/ 	.word	0x00007160
        /*041c*/ 	.word	0x00000009
        /*0420*/ 	.word	0x00000000
        /*0424*/ 	.short	0x010a
        /*0426*/ 	.byte	0x3f
	.zero		1


	//   ....[58]....
        /*0428*/ 	.word	0x000071f0
        /*042c*/ 	.word	0x00000006
        /*0430*/ 	.word	0x00000000
        /*0434*/ 	.short	0x010a
        /*0436*/ 	.byte	0x3f
	.zero		1


	//   ....[59]....
        /*0438*/ 	.word	0x00007280
        /*043c*/ 	.word	0x00000009
        /*0440*/ 	.word	0x00000000
        /*0444*/ 	.short	0x010a
        /*0446*/ 	.byte	0x3f
	.zero		1


	//   ....[60]....
        /*0448*/ 	.word	0x00007310
        /*044c*/ 	.word	0x00000006
        /*0450*/ 	.word	0x00000000
        /*0454*/ 	.short	0x010a
        /*0456*/ 	.byte	0x3f
	.zero		1


	//   ....[61]....
        /*0458*/ 	.word	0x000073a0
        /*045c*/ 	.word	0x00000009
        /*0460*/ 	.word	0x00000000
        /*0464*/ 	.short	0x010a
        /*0466*/ 	.byte	0x3f
	.zero		1


	//   ....[62]....
        /*0468*/ 	.word	0x00007430
        /*046c*/ 	.word	0x00000006
        /*0470*/ 	.word	0x00000000
        /*0474*/ 	.short	0x010a
        /*0476*/ 	.byte	0x3f
	.zero		1


	//   ....[63]....
        /*0478*/ 	.word	0x000074c0
        /*047c*/ 	.word	0x00000009
        /*0480*/ 	.word	0x00000000
        /*0484*/ 	.short	0x010a
        /*0486*/ 	.byte	0x3f
	.zero		1


	//   ....[64]....
        /*0488*/ 	.word	0x00007550
        /*048c*/ 	.word	0x00000006
        /*0490*/ 	.word	0x00000000
        /*0494*/ 	.short	0x010a
        /*0496*/ 	.byte	0x3f
	.zero		1


	//   ....[65]....
        /*0498*/ 	.word	0x000075e0
        /*049c*/ 	.word	0x00000009
        /*04a0*/ 	.word	0x00000000
        /*04a4*/ 	.short	0x010a
        /*04a6*/ 	.byte	0x3f
	.zero		1


	//   ....[66]....
        /*04a8*/ 	.word	0x00007670
        /*04ac*/ 	.word	0x00000006
        /*04b0*/ 	.word	0x00000000
        /*04b4*/ 	.short	0x010a
        /*04b6*/ 	.byte	0x3f
	.zero		1


	//   ....[67]....
        /*04b8*/ 	.word	0x00007700
        /*04bc*/ 	.word	0x00000009
        /*04c0*/ 	.word	0x00000000
        /*04c4*/ 	.short	0x010a
        /*04c6*/ 	.byte	0x3f
	.zero		1


	//   ....[68]....
        /*04c8*/ 	.word	0x00007790
        /*04cc*/ 	.word	0x00000006
        /*04d0*/ 	.word	0x00000000
        /*04d4*/ 	.short	0x010a
        /*04d6*/ 	.byte	0x3f
	.zero		1


	//   ....[69]....
        /*04d8*/ 	.word	0x00007820
        /*04dc*/ 	.word	0x00000009
        /*04e0*/ 	.word	0x00000000
        /*04e4*/ 	.short	0x010a
        /*04e6*/ 	.byte	0x3f
	.zero		1


	//   ....[70]....
        /*04e8*/ 	.word	0x000078b0
        /*04ec*/ 	.word	0x00000006
        /*04f0*/ 	.word	0x00000000
        /*04f4*/ 	.short	0x010a
        /*04f6*/ 	.byte	0x3f
	.zero		1


	//   ....[71]....
        /*04f8*/ 	.word	0x00007940
        /*04fc*/ 	.word	0x00000009
        /*0500*/ 	.word	0x00000000
        /*0504*/ 	.short	0x010a
        /*0506*/ 	.byte	0x3f
	.zero		1


	//   ....[72]....
        /*0508*/ 	.word	0x000079d0
        /*050c*/ 	.word	0x00000006
        /*0510*/ 	.word	0x00000000
        /*0514*/ 	.short	0x010a
        /*0516*/ 	.byte	0x3f
	.zero		1


	//   ....[73]....
        /*0518*/ 	.word	0x00007a60
        /*051c*/ 	.word	0x00000009
        /*0520*/ 	.word	0x00000000
        /*0524*/ 	.short	0x010a
        /*0526*/ 	.byte	0x3f
	.zero		1


	//   ....[74]....
        /*0528*/ 	.word	0x00007af0
        /*052c*/ 	.word	0x00000006
        /*0530*/ 	.word	0x00000000
        /*0534*/ 	.short	0x010a
        /*0536*/ 	.byte	0x3f
	.zero		1


	//   ....[75]....
        /*0538*/ 	.word	0x00007b80
        /*053c*/ 	.word	0x00000003
        /*0540*/ 	.word	0x00000000
        /*0544*/ 	.short	0x010a
        /*0546*/ 	.byte	0x3f
	.zero		1


	//   ....[76]....
        /*0548*/ 	.word	0x00007be0
        /*054c*/ 	.word	0x00000003
        /*0550*/ 	.word	0x00000000
        /*0554*/ 	.short	0x010a
        /*0556*/ 	.byte	0x3f
	.zero		1


	//   ....[77]....
        /*0558*/ 	.word	0x00007c30
        /*055c*/ 	.word	0x00000005
        /*0560*/ 	.word	0x00000000
        /*0564*/ 	.short	0x010a
        /*0566*/ 	.byte	0x3f
	.zero		1


	//   ....[78]....
        /*0568*/ 	.word	0x00007d00
        /*056c*/ 	.word	0x0000000e
        /*0570*/ 	.word	0x000000b0
        /*0574*/ 	.short	0x010a
        /*0576*/ 	.byte	0x3f
	.zero		1


	//   ....[79]....
        /*0578*/ 	.word	0x00007dd0
        /*057c*/ 	.word	0x00000007
        /*0580*/ 	.word	0x00000000
        /*0584*/ 	.short	0x010a
        /*0586*/ 	.byte	0x3f
	.zero		1


	//   ....[80]....
        /*0588*/ 	.word	0x00007e20
        /*058c*/ 	.word	0x00000009
        /*0590*/ 	.word	0x00000000
        /*0594*/ 	.short	0x010a
        /*0596*/ 	.byte	0x3f
	.zero		1


	//   ....[81]....
        /*0598*/ 	.word	0x00007e70
        /*059c*/ 	.word	0x00000006
        /*05a0*/ 	.word	0x00000000
        /*05a4*/ 	.short	0x010a
        /*05a6*/ 	.byte	0x3f
	.zero		1


	//   ....[82]....
        /*05a8*/ 	.word	0x00007ec0
        /*05ac*/ 	.word	0x00000009
        /*05b0*/ 	.word	0x00000000
        /*05b4*/ 	.short	0x010a
        /*05b6*/ 	.byte	0x3f
	.zero		1


	//   ....[83]....
        /*05b8*/ 	.word	0x00007f10
        /*05bc*/ 	.word	0x00000006
        /*05c0*/ 	.word	0x00000000
        /*05c4*/ 	.short	0x010a
        /*05c6*/ 	.byte	0x3f
	.zero		1


	//   ....[84]....
        /*05c8*/ 	.word	0x00007f60
        /*05cc*/ 	.word	0x00000009
        /*05d0*/ 	.word	0x00000000
        /*05d4*/ 	.short	0x010a
        /*05d6*/ 	.byte	0x3f
	.zero		1


	//   ....[85]....
        /*05d8*/ 	.word	0x00007fb0
        /*05dc*/ 	.word	0x00000006
        /*05e0*/ 	.word	0x00000000
        /*05e4*/ 	.short	0x010a
        /*05e6*/ 	.byte	0x3f
	.zero		1


	//   ....[86]....
        /*05e8*/ 	.word	0x00008000
        /*05ec*/ 	.word	0x00000009
        /*05f0*/ 	.word	0x00000000
        /*05f4*/ 	.short	0x010a
        /*05f6*/ 	.byte	0x3f
	.zero		1


	//   ....[87]....
        /*05f8*/ 	.word	0x00008050
        /*05fc*/ 	.word	0x00000006
        /*0600*/ 	.word	0x00000000
        /*0604*/ 	.short	0x010a
        /*0606*/ 	.byte	0x3f
	.zero		1


	//   ....[88]....
        /*0608*/ 	.word	0x000080a0
        /*060c*/ 	.word	0x00000009
        /*0610*/ 	.word	0x00000000
        /*0614*/ 	.short	0x010a
        /*0616*/ 	.byte	0x3f
	.zero		1


	//   ....[89]....
        /*0618*/ 	.word	0x000080f0
        /*061c*/ 	.word	0x00000006
        /*0620*/ 	.word	0x00000000
        /*0624*/ 	.short	0x010a
        /*0626*/ 	.byte	0x3f
	.zero		1


	//   ....[90]....
        /*0628*/ 	.word	0x00008140
        /*062c*/ 	.word	0x00000009
        /*0630*/ 	.word	0x00000000
        /*0634*/ 	.short	0x010a
        /*0636*/ 	.byte	0x3f
	.zero		1


	//   ....[91]....
        /*0638*/ 	.word	0x00008190
        /*063c*/ 	.word	0x00000006
        /*0640*/ 	.word	0x00000000
        /*0644*/ 	.short	0x010a
        /*0646*/ 	.byte	0x3f
	.zero		1


	//   ....[92]....
        /*0648*/ 	.word	0x000081e0
        /*064c*/ 	.word	0x00000009
        /*0650*/ 	.word	0x00000000
        /*0654*/ 	.short	0x010a
        /*0656*/ 	.byte	0x3f
	.zero		1


	//   ....[93]....
        /*0658*/ 	.word	0x00008230
        /*065c*/ 	.word	0x00000006
        /*0660*/ 	.word	0x00000000
        /*0664*/ 	.short	0x010a
        /*0666*/ 	.byte	0x3f
	.zero		1


	//   ....[94]....
        /*0668*/ 	.word	0x00008280
        /*066c*/ 	.word	0x00000009
        /*0670*/ 	.word	0x00000000
        /*0674*/ 	.short	0x010a
        /*0676*/ 	.byte	0x3f
	.zero		1


	//   ....[95]....
        /*0678*/ 	.word	0x000082d0
        /*067c*/ 	.word	0x00000006
        /*0680*/ 	.word	0x00000000
        /*0684*/ 	.short	0x010a
        /*0686*/ 	.byte	0x3f
	.zero		1


	//   ....[96]....
        /*0688*/ 	.word	0x00008320
        /*068c*/ 	.word	0x00000009
        /*0690*/ 	.word	0x00000000
        /*0694*/ 	.short	0x010a
        /*0696*/ 	.byte	0x3f
	.zero		1


	//   ....[97]....
        /*0698*/ 	.word	0x00008370
        /*069c*/ 	.word	0x00000006
        /*06a0*/ 	.word	0x00000000
        /*06a4*/ 	.short	0x010a
        /*06a6*/ 	.byte	0x3f
	.zero		1


	//   ....[98]....
        /*06a8*/ 	.word	0x000083c0
        /*06ac*/ 	.word	0x00000009
        /*06b0*/ 	.word	0x00000000
        /*06b4*/ 	.short	0x010a
        /*06b6*/ 	.byte	0x3f
	.zero		1


	//   ....[99]....
        /*06b8*/ 	.word	0x00008410
        /*06bc*/ 	.word	0x00000006
        /*06c0*/ 	.word	0x00000000
        /*06c4*/ 	.short	0x010a
        /*06c6*/ 	.byte	0x3f
	.zero		1


	//----- nvinfo : EIATTR_NUM_MBARRIERS
	.align		4
.L_35:
        /*06c8*/ 	.byte	0x03, 0x38
        /*06ca*/ 	.short	0x002e


	//----- nvinfo : EIATTR_EXIT_INSTR_OFFSETS
	.align		4
        /*06cc*/ 	.byte	0x04, 0x1c
        /*06ce*/ 	.short	(.L_37 - .L_36)


	//   ....[0]....
.L_36:
        /*06d0*/ 	.word	0x00000bc0


	//   ....[1]....
        /*06d4*/ 	.word	0x000013d0


	//   ....[2]....
        /*06d8*/ 	.word	0x00005b30


	//   ....[3]....
        /*06dc*/ 	.word	0x00006090


	//   ....[4]....
        /*06e0*/ 	.word	0x00007bd0


	//----- nvinfo : EIATTR_MAX_THREADS
	.align		4
.L_37:
        /*06e4*/ 	.byte	0x04, 0x05
        /*06e6*/ 	.short	(.L_39 - .L_38)
.L_38:
        /*06e8*/ 	.word	0x00000180
        /*06ec*/ 	.word	0x00000001
        /*06f0*/ 	.word	0x00000001


	//----- nvinfo : EIATTR_CRS_STACK_SIZE
	.align		4
.L_39:
        /*06f4*/ 	.byte	0x04, 0x1e
        /*06f6*/ 	.short	(.L_41 - .L_40)
.L_40:
        /*06f8*/ 	.word	0x00000000


	//----- nvinfo : EIATTR_CBANK_PARAM_SIZE
	.align		4
.L_41:
        /*06fc*/ 	.byte	0x03, 0x19
        /*06fe*/ 	.short	0x0470


	//----- nvinfo : EIATTR_PARAM_CBANK
	.align		4
        /*0700*/ 	.byte	0x04, 0x0a
        /*0702*/ 	.short	(.L_43 - .L_42)
	.align		4
.L_42:
        /*0704*/ 	.word	index@(.nv.constant0._ZN7cutlass13device_kernelINS_4gemm6kernel13GemmUniversalIN4cute5tupleIJiiiiEEENS1_10collective13CollectiveMmaINS1_34MainloopSm90TmaGmmaWarpSpecializedILi22ENS5_IJNS4_1CILi2EEESB_NSA_ILi1EEEEEENS1_35KernelTmaWarpSpecializedCooperativeEEENS5_IJNSA_ILi256EEENSA_ILi64EEENSA_ILi32EEEEEEaNS5_IJlSC_lEEEaSK_NS4_8TiledMMAINS4_8MMA_AtomIJNS4_4SM904GMMA26MMA_64x64x32_S32S8S8_SS_TNEEEENS4_6LayoutINS5_IJSB_SC_SC_EEENS5_IJSC_NSA_ILi0EEEST_EEEEENS5_IJNS4_10UnderscoreESW_SW_EEEEENS4_23SM90_TMA_LOAD_MULTICASTENS4_14ComposedLayoutINS4_7SwizzleILi1ELi4ELi3EEENS4_18smem_ptr_flag_bitsILi8EEENSR_INS5_IJNSA_ILi8EEESI_EEENS5_IJSI_SC_EEEEEEEvNS4_8identityESZ_S19_vS1A_EENS_8epilogue10collective6detail29Sm90TmaWarpSpecializedAdapterINS1D_15DefaultEpilogueIaSK_SK_NS1C_6thread17LinearCombinationIaLi1EiiLNS1H_9ScaleType4KindE0ELNS_15FloatRoundStyleE2EaEENS1_15EpilogueDefaultEEEEEvvEEEEvNT_6ParamsE)
        /*0708*/ 	.short	0x0210
        /*070a*/ 	.short	0x0470


	//----- nvinfo : EIATTR_SW_WAR
	.align		4
.L_43:
        /*070c*/ 	.byte	0x04, 0x36
        /*070e*/ 	.short	(.L_45 - .L_44)
.L_44:
        /*0710*/ 	.word	0x00000008
.L_45:


//--------------------- .nv.callgraph             --------------------------
	.section	.nv.callgraph,"",@"SHT_CUDA_CALLGRAPH"
	.align	4
	.sectionentsize	8
	.align		4
        /*0000*/ 	.word	0x00000000
	.align		4
        /*0004*/ 	.word	0xffffffff
	.align		4
        /*0008*/ 	.word	index@(_ZN7cutlass13device_kernelINS_4gemm6kernel13GemmUniversalIN4cute5tupleIJiiiiEEENS1_10collective13CollectiveMmaINS1_34MainloopSm90TmaGmmaWarpSpecializedILi22ENS5_IJNS4_1CILi2EEESB_NSA_ILi1EEEEEENS1_35KernelTmaWarpSpecializedCooperativeEEENS5_IJNSA_ILi256EEENSA_ILi64EEENSA_ILi32EEEEEEaNS5_IJlSC_lEEEaSK_NS4_8TiledMMAINS4_8MMA_AtomIJNS4_4SM904GMMA26MMA_64x64x32_S32S8S8_SS_TNEEEENS4_6LayoutINS5_IJSB_SC_SC_EEENS5_IJSC_NSA_ILi0EEEST_EEEEENS5_IJNS4_10UnderscoreESW_SW_EEEEENS4_23SM90_TMA_LOAD_MULTICASTENS4_14ComposedLayoutINS4_7SwizzleILi1ELi4ELi3EEENS4_18smem_ptr_flag_bitsILi8EEENSR_INS5_IJNSA_ILi8EEESI_EEENS5_IJSI_SC_EEEEEEEvNS4_8identityESZ_S19_vS1A_EENS_8epilogue10collective6detail29Sm90TmaWarpSpecializedAdapterINS1D_15DefaultEpilogueIaSK_SK_NS1C_6thread17LinearCombinationIaLi1EiiLNS1H_9ScaleType4KindE0ELNS_15FloatRoundStyleE2EaEENS1_15EpilogueDefaultEEEEEvvEEEEvNT_6ParamsE)
	.align		4
        /*000c*/ 	.word	index@(__assertfail)
	.align		4
        /*0010*/ 	.word	0x00000000
	.align		4
        /*0014*/ 	.word	0xfffffffe
	.align		4
        /*0018*/ 	.word	0x00000000
	.align		4
        /*001c*/ 	.word	0xfffffffd
	.align		4
        /*0020*/ 	.word	0x00000000
	.align		4
        /*0024*/ 	.word	0xfffffffc


//--------------------- .nv.constant4             --------------------------
	.section	.nv.constant4,"a",@progbits
	.align	8
	.align		8
.nv.constant4:
        /*0000*/ 	.dword	__assertfail
	.align		8
        /*0008*/ 	.dword	__unnamed_1
	.align		8
        /*0010*/ 	.dword	_ZN39_INTERNAL_676f71cc_4_k_cu_d9d5d8e8_50064cuda3std3__45__cpo5beginE
	.align		8
        /*0018*/ 	.dword	_ZN39_INTERNAL_676f71cc_4_k_cu_d9d5d8e8_50064cuda3std3__45__cpo3endE
	.align		8
        /*0020*/ 	.dword	_ZN39_INTERNAL_676f71cc_4_k_cu_d9d5d8e8_50064cuda3std3__45__cpo6cbeginE
	.align		8
        /*0028*/ 	.dword	_ZN39_INTERNAL_676f71cc_4_k_cu_d9d5d8e8_50064cuda3std3__45__cpo4cendE
	.align		8
        /*0030*/ 	.dword	_ZN39_INTERNAL_676f71cc_4_k_cu_d9d5d8e8_50064cuda3std3__441_GLOBAL__N__676f71cc_4_k_cu_d9d5d8e8_50066ignoreE
	.align		8
        /*0038*/ 	.dword	_ZN39_INTERNAL_676f71cc_4_k_cu_d9d5d8e8_50064cuda3std3__419piecewise_constructE
	.align		8
        /*0040*/ 	.dword	_ZN39_INTERNAL_676f71cc_4_k_cu_d9d5d8e8_50064cuda3std3__48in_placeE
	.align		8
        /*0048*/ 	.dword	_ZN39_INTERNAL_676f71cc_4_k_cu_d9d5d8e8_50064cuda3std6ranges3__45__cpo4swapE
	.align		8
        /*0050*/ 	.dword	_ZN39_INTERNAL_676f71cc_4_k_cu_d9d5d8e8_50064cuda3std6ranges3__45__cpo9iter_moveE
	.align		8
        /*0058*/ 	.dword	_ZN39_INTERNAL_676f71cc_4_k_cu_d9d5d8e8_50064cute7productE
	.align		8
        /*0060*/ 	.dword	_ZN39_INTERNAL_676f71cc_4_k_cu_d9d5d8e8_50064cute1_E
	.align		8
        /*0068*/ 	.dword	$str$22
	.align		8
        /*0070*/ 	.dword	$str$23


//--------------------- .text._ZN7cutlass13device_kernelINS_4gemm6kernel13GemmUniversalIN4cute5tupleIJiiiiEEENS1_10collective13CollectiveMmaINS1_34MainloopSm90TmaGmmaWarpSpecializedILi22ENS5_IJNS4_1CILi2EEESB_NSA_ILi1EEEEEENS1_35KernelTmaWarpSpecializedCooperativeEEENS5_IJNSA_ILi256EEENSA_ILi64EEENSA_ILi32EEEEEEaNS5_IJlSC_lEEEaSK_NS4_8TiledMMAINS4_8MMA_AtomIJNS4_4SM904GMMA26MMA_64x64x32_S32S8S8_SS_TNEEEENS4_6LayoutINS5_IJSB_SC_SC_EEENS5_IJSC_NSA_ILi0EEEST_EEEEENS5_IJNS4_10UnderscoreESW_SW_EEEEENS4_23SM90_TMA_LOAD_MULTICASTENS4_14ComposedLayoutINS4_7SwizzleILi1ELi4ELi3EEENS4_18smem_ptr_flag_bitsILi8EEENSR_INS5_IJNSA_ILi8EEESI_EEENS5_IJSI_SC_EEEEEEEvNS4_8identityESZ_S19_vS1A_EENS_8epilogue10collective6detail29Sm90TmaWarpSpecializedAdapterINS1D_15DefaultEpilogueIaSK_SK_NS1C_6thread17LinearCombinationIaLi1EiiLNS1H_9ScaleType4KindE0ELNS_15FloatRoundStyleE2EaEENS1_15EpilogueDefaultEEEEEvvEEEEvNT_6ParamsE --------------------------
	.section	.text._ZN7cutlass13device_kernelINS_4gemm6kernel13GemmUniversalIN4cute5tupleIJiiiiEEENS1_10collective13CollectiveMmaINS1_34MainloopSm90TmaGmmaWarpSpecializedILi22ENS5_IJNS4_1CILi2EEESB_NSA_ILi1EEEEEENS1_35KernelTmaWarpSpecializedCooperativeEEENS5_IJNSA_ILi256EEENSA_ILi64EEENSA_ILi32EEEEEEaNS5_IJlSC_lEEEaSK_NS4_8TiledMMAINS4_8MMA_AtomIJNS4_4SM904GMMA26MMA_64x64x32_S32S8S8_SS_TNEEEENS4_6LayoutINS5_IJSB_SC_SC_EEENS5_IJSC_NSA_ILi0EEEST_EEEEENS5_IJNS4_10UnderscoreESW_SW_EEEEENS4_23SM90_TMA_LOAD_MULTICASTENS4_14ComposedLayoutINS4_7SwizzleILi1ELi4ELi3EEENS4_18smem_ptr_flag_bitsILi8EEENSR_INS5_IJNSA_ILi8EEESI_EEENS5_IJSI_SC_EEEEEEEvNS4_8identityESZ_S19_vS1A_EENS_8epilogue10collective6detail29Sm90TmaWarpSpecializedAdapterINS1D_15DefaultEpilogueIaSK_SK_NS1C_6thread17LinearCombinationIaLi1EiiLNS1H_9ScaleType4KindE0ELNS_15FloatRoundStyleE2EaEENS1_15EpilogueDefaultEEEEEvvEEEEvNT_6ParamsE,"ax",@progbits
	.align	128
.text._ZN7cutlass13device_kernelINS_4gemm6kernel13GemmUniversalIN4cute5tupleIJiiiiEEENS1_10collective13CollectiveMmaINS1_34MainloopSm90TmaGmmaWarpSpecializedILi22ENS5_IJNS4_1CILi2EEESB_NSA_ILi1EEEEEENS1_35KernelTmaWarpSpecializedCooperativeEEENS5_IJNSA_ILi256EEENSA_ILi64EEENSA_ILi32EEEEEEaNS5_IJlSC_lEEEaSK_NS4_8TiledMMAINS4_8MMA_AtomIJNS4_4SM904GMMA26MMA_64x64x32_S32S8S8_SS_TNEEEENS4_6LayoutINS5_IJSB_SC_SC_EEENS5_IJSC_NSA_ILi0EEEST_EEEEENS5_IJNS4_10UnderscoreESW_SW_EEEEENS4_23SM90_TMA_LOAD_MULTICASTENS4_14ComposedLayoutINS4_7SwizzleILi1ELi4ELi3EEENS4_18smem_ptr_flag_bitsILi8EEENSR_INS5_IJNSA_ILi8EEESI_EEENS5_IJSI_SC_EEEEEEEvNS4_8identityESZ_S19_vS1A_EENS_8epilogue10collective6detail29Sm90TmaWarpSpecializedAdapterINS1D_15DefaultEpilogueIaSK_SK_NS1C_6thread17LinearCombinationIaLi1EiiLNS1H_9ScaleType4KindE0ELNS_15FloatRoundStyleE2EaEENS1_15EpilogueDefaultEEEEEvvEEEEvNT_6ParamsE:
        .type           _ZN7cutlass13device_kernelINS_4gemm6kernel13GemmUniversalIN4cute5tupleIJiiiiEEENS1_10collective13CollectiveMmaINS1_34MainloopSm90TmaGmmaWarpSpecializedILi22ENS5_IJNS4_1CILi2EEESB_NSA_ILi1EEEEEENS1_35KernelTmaWarpSpecializedCooperativeEEENS5_IJNSA_ILi256EEENSA_ILi64EEENSA_ILi32EEEEEEaNS5_IJlSC_lEEEaSK_NS4_8TiledMMAINS4_8MMA_AtomIJNS4_4SM904GMMA26MMA_64x64x32_S32S8S8_SS_TNEEEENS4_6LayoutINS5_IJSB_SC_SC_EEENS5_IJSC_NSA_ILi0EEEST_EEEEENS5_IJNS4_10UnderscoreESW_SW_EEEEENS4_23SM90_TMA_LOAD_MULTICASTENS4_14ComposedLayoutINS4_7SwizzleILi1ELi4ELi3EEENS4_18smem_ptr_flag_bitsILi8EEENSR_INS5_IJNSA_ILi8EEESI_EEENS5_IJSI_SC_EEEEEEEvNS4_8identityESZ_S19_vS1A_EENS_8epilogue10collective6detail29Sm90TmaWarpSpecializedAdapterINS1D_15DefaultEpilogueIaSK_SK_NS1C_6thread17LinearCombinationIaLi1EiiLNS1H_9ScaleType4KindE0ELNS_15FloatRoundStyleE2EaEENS1_15EpilogueDefaultEEEEEvvEEEEvNT_6ParamsE,@function
        .size           _ZN7cutlass13device_kernelINS_4gemm6kernel13GemmUniversalIN4cute5tupleIJiiiiEEENS1_10collective13CollectiveMmaINS1_34MainloopSm90TmaGmmaWarpSpecializedILi22ENS5_IJNS4_1CILi2EEESB_NSA_ILi1EEEEEENS1_35KernelTmaWarpSpecializedCooperativeEEENS5_IJNSA_ILi256EEENSA_ILi64EEENSA_ILi32EEEEEEaNS5_IJlSC_lEEEaSK_NS4_8TiledMMAINS4_8MMA_AtomIJNS4_4SM904GMMA26MMA_64x64x32_S32S8S8_SS_TNEEEENS4_6LayoutINS5_IJSB_SC_SC_EEENS5_IJSC_NSA_ILi0EEEST_EEEEENS5_IJNS4_10UnderscoreESW_SW_EEEEENS4_23SM90_TMA_LOAD_MULTICASTENS4_14ComposedLayoutINS4_7SwizzleILi1ELi4ELi3EEENS4_18smem_ptr_flag_bitsILi8EEENSR_INS5_IJNSA_ILi8EEESI_EEENS5_IJSI_SC_EEEEEEEvNS4_8identityESZ_S19_vS1A_EENS_8epilogue10collective6detail29Sm90TmaWarpSpecializedAdapterINS1D_15DefaultEpilogueIaSK_SK_NS1C_6thread17LinearCombinationIaLi1EiiLNS1H_9ScaleType4KindE0ELNS_15FloatRoundStyleE2EaEENS1_15EpilogueDefaultEEEEEvvEEEEvNT_6ParamsE,(.L_x_240 - _ZN7cutlass13device_kernelINS_4gemm6kernel13GemmUniversalIN4cute5tupleIJiiiiEEENS1_10collective13CollectiveMmaINS1_34MainloopSm90TmaGmmaWarpSpecializedILi22ENS5_IJNS4_1CILi2EEESB_NSA_ILi1EEEEEENS1_35KernelTmaWarpSpecializedCooperativeEEENS5_IJNSA_ILi256EEENSA_ILi64EEENSA_ILi32EEEEEEaNS5_IJlSC_lEEEaSK_NS4_8TiledMMAINS4_8MMA_AtomIJNS4_4SM904GMMA26MMA_64x64x32_S32S8S8_SS_TNEEEENS4_6LayoutINS5_IJSB_SC_SC_EEENS5_IJSC_NSA_ILi0EEEST_EEEEENS5_IJNS4_10UnderscoreESW_SW_EEEEENS4_23SM90_TMA_LOAD_MULTICASTENS4_14ComposedLayoutINS4_7SwizzleILi1ELi4ELi3EEENS4_18smem_ptr_flag_bitsILi8EEENSR_INS5_IJNSA_ILi8EEESI_EEENS5_IJSI_SC_EEEEEEEvNS4_8identityESZ_S19_vS1A_EENS_8epilogue10collective6detail29Sm90TmaWarpSpecializedAdapterINS1D_15DefaultEpilogueIaSK_SK_NS1C_6thread17LinearCombinationIaLi1EiiLNS1H_9ScaleType4KindE0ELNS_15FloatRoundStyleE2EaEENS1_15EpilogueDefaultEEEEEvvEEEEvNT_6ParamsE)
        .other          _ZN7cutlass13device_kernelINS_4gemm6kernel13GemmUniversalIN4cute5tupleIJiiiiEEENS1_10collective13CollectiveMmaINS1_34MainloopSm90TmaGmmaWarpSpecializedILi22ENS5_IJNS4_1CILi2EEESB_NSA_ILi1EEEEEENS1_35KernelTmaWarpSpecializedCooperativeEEENS5_IJNSA_ILi256EEENSA_ILi64EEENSA_ILi32EEEEEEaNS5_IJlSC_lEEEaSK_NS4_8TiledMMAINS4_8MMA_AtomIJNS4_4SM904GMMA26MMA_64x64x32_S32S8S8_SS_TNEEEENS4_6LayoutINS5_IJSB_SC_SC_EEENS5_IJSC_NSA_ILi0EEEST_EEEEENS5_IJNS4_10UnderscoreESW_SW_EEEEENS4_23SM90_TMA_LOAD_MULTICASTENS4_14ComposedLayoutINS4_7SwizzleILi1ELi4ELi3EEENS4_18smem_ptr_flag_bitsILi8EEENSR_INS5_IJNSA_ILi8EEESI_EEENS5_IJSI_SC_EEEEEEEvNS4_8identityESZ_S19_vS1A_EENS_8epilogue10collective6detail29Sm90TmaWarpSpecializedAdapterINS1D_15DefaultEpilogueIaSK_SK_NS1C_6thread17LinearCombinationIaLi1EiiLNS1H_9ScaleType4KindE0ELNS_15FloatRoundStyleE2EaEENS1_15EpilogueDefaultEEEEEvvEEEEvNT_6ParamsE,@"STO_CUDA_ENTRY STV_DEFAULT"
_ZN7cutlass13device_kernelINS_4gemm6kernel13GemmUniversalIN4cute5tupleIJiiiiEEENS1_10collective13CollectiveMmaINS1_34MainloopSm90TmaGmmaWarpSpecializedILi22ENS5_IJNS4_1CILi2EEESB_NSA_ILi1EEEEEENS1_35KernelTmaWarpSpecializedCooperativeEEENS5_IJNSA_ILi256EEENSA_ILi64EEENSA_ILi32EEEEEEaNS5_IJlSC_lEEEaSK_NS4_8TiledMMAINS4_8MMA_AtomIJNS4_4SM904GMMA26MMA_64x64x32_S32S8S8_SS_TNEEEENS4_6LayoutINS5_IJSB_SC_SC_EEENS5_IJSC_NSA_ILi0EEEST_EEEEENS5_IJNS4_10UnderscoreESW_SW_EEEEENS4_23SM90_TMA_LOAD_MULTICASTENS4_14ComposedLayoutINS4_7SwizzleILi1ELi4ELi3EEENS4_18smem_ptr_flag_bitsILi8EEENSR_INS5_IJNSA_ILi8EEESI_EEENS5_IJSI_SC_EEEEEEEvNS4_8identityESZ_S19_vS1A_EENS_8epilogue10collective6detail29Sm90TmaWarpSpecializedAdapterINS1D_15DefaultEpilogueIaSK_SK_NS1C_6thread17LinearCombinationIaLi1EiiLNS1H_9ScaleType4KindE0ELNS_15FloatRoundStyleE2EaEENS1_15EpilogueDefaultEEEEEvvEEEEvNT_6ParamsE:
[----:B------:R-:W0:Y:S01]  /*0000*/  LDC R1, c[0x0][0x28] ;  /* 0x00000a00ff017b82 */ /* 0x000e220000000800 */
[----:B------:R-:W1:Y:S01]  /*0010*/  S2R R18, SR_TID.X ;  /* 0x0000000000127919 */ /* 0x000e620000002100 */
[----:B------:R-:W-:Y:S01]  /*0020*/  ELECT P0, URZ, PT ;  /* 0x00000000003f782f */ /* 0x000fe20003800000 */
[----:B------:R-:W-:Y:S01]  /*0030*/  BSSY B0, `(.L_x_0) ;  /* 0x000000f000007945 */ /* 0x000fe20003800000 */
[--C-:B-1----:R-:W-:Y:S02]  /*0040*/  SHF.R.U32.HI R0, RZ, 0x5, R18.reuse ;  /* 0x00000005ff007819 */ /* 0x102fe40000011612 */
[----:B------:R-:W-:-:S03]  /*0050*/  SHF.R.U32.HI R3, RZ, 0x7, R18 ;  /* 0x00000007ff037819 */ /* 0x000fc60000011612 */
[----:B------:R-:W1:Y:S04]  /*0060*/  SHFL.IDX PT, R2, R0, RZ, 0x1f ;  /* 0x00001fff00027589 */ /* 0x000e6800000e0000 */
[----:B------:R2:W3:Y:S01]  /*0070*/  SHFL.IDX PT, R5, R3, RZ, 0x1f ;  /* 0x00001fff03057589 */ /* 0x0004e200000e0000 */
[----:B-1----:R-:W-:-:S13]  /*0080*/  ISETP.NE.OR P0, PT, R2, RZ, !P0 ;  /* 0x000000ff0200720c */ /* 0x002fda0004705670 */
[----:B0-23--:R-:W-:Y:S05]  /*0090*/  @P0 BRA `(.L_x_1) ;  /* 0x0000000000200947 */ /* 0x00dfea0003800000 */
[----:B------:R-:W-:Y:S02]  /*00a0*/  ULDC.64 UR4, c[0x0][0x198] ;  /* 0x0000660000047ab9 */ /* 0x000fe40000000a00 */
[----:B------:R-:W-:Y:S02]  /*00b0*/  UIADD3 UR6, UP0, UR4, 0xf0, URZ ;  /* 0x000000f004067890 */ /* 0x000fe4000ff1e03f */
[----:B------:R-:W-:Y:S02]  /*00c0*/  UIADD3 UR4, UP1, UR4, 0x1f0, URZ ;  /* 0x000001f004047890 */ /* 0x000fe4000ff3e03f */
[----:B------:R-:W-:Y:S02]  /*00d0*/  UIADD3.X UR7, URZ, UR5, URZ, UP0, !UPT ;  /* 0x000000053f077290 */ /* 0x000fe400087fe43f */
[----:B------:R-:W-:-:S07]  /*00e0*/  UIADD3.X UR5, URZ, UR5, URZ, UP1, !UPT ;  /* 0x000000053f057290 */ /* 0x000fce0008ffe43f */
[----:B------:R0:W-:Y:S02]  /*00f0*/  UTMACCTL.PF [UR6] ;  /* 0x00000000060079b9 */ /* 0x0001e40008040000 */
[----:B------:R0:W-:Y:S02]  /*0100*/  UTMACCTL.PF [UR4] ;  /* 0x00000000040079b9 */ /* 0x0001e40008040000 */
[----:B0-----:R-:W-:Y:S01]  /*0110*/  NOP ;  /* 0x0000000000007918 */ /* 0x001fe20000000000 */
.L_x_1:
[----:B------:R-:W-:Y:S05]  /*0120*/  BSYNC B0 ;  /* 0x0000000000007941 */ /* 0x000fea0003800000 */
.L_x_0:
[----:B------:R-:W0:Y:S02]  /*0130*/  SHFL.IDX PT, R3, R0, RZ, 0x1f ;  /* 0x00001fff00037589 */ /* 0x000e2400000e0000 */
[----:B0-----:R-:W-:-:S13]  /*0140*/  ISETP.NE.AND P0, PT, R3, RZ, PT ;  /* 0x000000ff0300720c */ /* 0x001fda0003f05270 */
[----:B------:R-:W-:Y:S05]  /*0150*/  @P0 BRA `(.L_x_2) ;  /* 0x0000000000f40947 */ /* 0x000fea0003800000 */
[----:B------:R-:W-:Y:S01]  /*0160*/  ELECT P0, URZ, PT ;  /* 0x00000000003f782f */ /* 0x000fe20003800000 */
[----:B------:R-:W-:-:S12]  /*0170*/  BSSY B0, `(.L_x_2) ;  /* 0x000003b000007945 */ /* 0x000fd80003800000 */
[----:B------:R-:W-:Y:S05]  /*0180*/  @!P0 BRA `(.L_x_3) ;  /* 0x0000000000e48947 */ /* 0x000fea0003800000 */
[----:B------:R-:W0:Y:S01]  /*0190*/  S2UR UR8, SR_CgaCtaId ;  /* 0x00000000000879c3 */ /* 0x000e220000008800 */
[----:B------:R-:W-:Y:S01]  /*01a0*/  UMOV UR4, 0x400 ;  /* 0x0000040000047882 */ /* 0x000fe20000000000 */
[----:B------:R-:W-:Y:S01]  /*01b0*/  UMOV UR5, 0x1 ;  /* 0x0000000100057882 */ /* 0x000fe20000000000 */
[----:B------:R-:W-:Y:S02]  /*01c0*/  UMOV UR6, 0x6 ;  /* 0x0000000600067882 */ /* 0x000fe40000000000 */
[----:B------:R-:W-:-:S04]  /*01d0*/  UIADD3 UR6, -UR6, 0x100000, URZ ;  /* 0x0010000006067890 */ /* 0x000fc8000fffe13f */
[----:B------:R-:W-:Y:S02]  /*01e0*/  USHF.L.U32 UR7, UR6, 0xb, URZ ;  /* 0x0000000b06077899 */ /* 0x000fe4000800063f */
[----:B------:R-:W-:Y:S02]  /*01f0*/  USHF.L.U32 UR6, UR6, 0x1, URZ ;  /* 0x0000000106067899 */ /* 0x000fe4000800063f */
[----:B0-----:R-:W-:Y:S02]  /*0200*/  ULEA UR8, UR8, UR4, 0x18 ;  /* 0x0000000408087291 */ /* 0x001fe4000f8ec03f */
[----:B------:R-:W-:-:S04]  /*0210*/  UIADD3 UR4, -UR5, 0x100000, URZ ;  /* 0x0010000005047890 */ /* 0x000fc8000fffe13f */
[----:B------:R-:W-:Y:S02]  /*0220*/  USHF.L.U32 UR5, UR4, 0xb, URZ ;  /* 0x0000000b04057899 */ /* 0x000fe4000800063f */
[----:B------:R-:W-:Y:S01]  /*0230*/  USHF.L.U32 UR4, UR4, 0x1, URZ ;  /* 0x0000000104047899 */ /* 0x000fe2000800063f */
[----:B------:R-:W0:Y:S11]  /*0240*/  FENCE.VIEW.ASYNC.S ;  /* 0x00000000000073c6 */ /* 0x000e360000000000 */
[----:B0-----:R0:W1:Y:S01]  /*0250*/  SYNCS.EXCH.64 URZ, [UR8], UR4 ;  /* 0x00000004083f75b2 */ /* 0x0010620008000100 */
[----:B------:R0:W2:Y:S01]  /*0260*/  SYNCS.EXCH.64 URZ, [UR8+0xb0], UR6 ;  /* 0x0000b006083f75b2 */ /* 0x0000a20008000100 */
[----:B------:R0:W3:Y:S01]  /*0270*/  SYNCS.EXCH.64 URZ, [UR8+0x8], UR4 ;  /* 0x00000804083f75b2 */ /* 0x0000e20008000100 */
[----:B------:R0:W4:Y:S01]  /*0280*/  SYNCS.EXCH.64 URZ, [UR8+0xb8], UR6 ;  /* 0x0000b806083f75b2 */ /* 0x0001220008000100 */
[----:B------:R0:W0:Y:S01]  /*0290*/  SYNCS.EXCH.64 URZ, [UR8+0x10], UR4 ;  /* 0x00001004083f75b2 */ /* 0x0000220008000100 */
        /* <DEDUP_REMOVED lines=39> */
[----:B-1234-:R-:W-:Y:S01]  /*0510*/  NOP ;  /* 0x0000000000007918 */ /* 0x01efe20000000000 */
.L_x_3:
[----:B0-----:R-:W-:Y:S05]  /*0520*/  BSYNC B0 ;  /* 0x0000000000007941 */ /* 0x001fea0003800000 */
.L_x_2:
[----:B------:R-:W-:Y:S01]  /*0530*/  SHF.R.S32.HI R7, RZ, 0x1f, R18 ;  /* 0x0000001fff077819 */ /* 0x000fe20000011412 */
[----:B------:R-:W0:Y:S01]  /*0540*/  SHFL.IDX PT, R0, R0, RZ, 0x1f ;  /* 0x00001fff00007589 */ /* 0x000e2200000e0000 */
[----:B------:R-:W1:Y:S01]  /*0550*/  S2UR UR8, SR_CTAID.X ;  /* 0x00000000000879c3 */ /* 0x000e620000002500 */
[----:B------:R-:W-:Y:S02]  /*0560*/  ELECT P0, URZ, PT ;  /* 0x00000000003f782f */ /* 0x000fe40003800000 */
[----:B------:R-:W-:Y:S01]  /*0570*/  LEA.HI R7, R7, R18, RZ, 0x7 ;  /* 0x0000001207077211 */ /* 0x000fe200078f38ff */
[----:B------:R-:W2:Y:S01]  /*0580*/  S2R R4, SR_CTAID.Y ;  /* 0x0000000000047919 */ /* 0x000ea20000002600 */
[----:B------:R-:W-:Y:S01]  /*0590*/  SHF.R.S32.HI R8, RZ, 0x1f, R3 ;  /* 0x0000001fff087819 */ /* 0x000fe20000011403 */
[----:B------:R-:W-:Y:S01]  /*05a0*/  ULDC UR4, c[0x0][0x150] ;  /* 0x0000540000047ab9 */ /* 0x000fe20000000800 */
[----:B------:R-:W-:Y:S01]  /*05b0*/  LOP3.LUT R7, R7, 0xffffff80, RZ, 0xc0, !PT ;  /* 0xffffff8007077812 */ /* 0x000fe200078ec0ff */
[----:B------:R-:W-:Y:S01]  /*05c0*/  NOP ;  /* 0x0000000000007918 */ /* 0x000fe20000000000 */
[----:B------:R-:W-:Y:S01]  /*05d0*/  LEA.HI R8, R8, R3, RZ, 0x2 ;  /* 0x0000000308087211 */ /* 0x000fe200078f10ff */
[----:B------:R-:W3:Y:S01]  /*05e0*/  LDC R10, c[0x0][0x144] ;  /* 0x00005100ff0a7b82 */ /* 0x000ee20000000800 */
[----:B------:R-:W-:Y:S01]  /*05f0*/  NOP ;  /* 0x0000000000007918 */ /* 0x000fe20000000000 */
[----:B------:R-:W-:Y:S01]  /*0600*/  IMAD.IADD R6, R18, 0x1, -R7 ;  /* 0x0000000112067824 */ /* 0x000fe200078e0a07 */
[----:B------:R-:W-:Y:S01]  /*0610*/  LOP3.LUT R8, R8, 0x3ffffffc, RZ, 0xc0, !PT ;  /* 0x3ffffffc08087812 */ /* 0x000fe200078ec0ff */
[----:B------:R-:W-:Y:S01]  /*0620*/  IMAD.MOV.U32 R23, RZ, RZ, 0x1 ;  /* 0x00000001ff177424 */ /* 0x000fe200078e00ff */
[----:B------:R-:W-:-:S02]  /*0630*/  ISETP.NE.AND P3, PT, R5, RZ, PT ;  /* 0x000000ff0500720c */ /* 0x000fc40003f65270 */
[----:B------:R-:W-:Y:S01]  /*0640*/  SHF.R.S32.HI R7, RZ, 0x1f, R6 ;  /* 0x0000001fff077819 */ /* 0x000fe20000011406 */
[----:B------:R-:W-:Y:S01]  /*0650*/  IMAD.IADD R8, R3, 0x1, -R8 ;  /* 0x0000000103087824 */ /* 0x000fe200078e0a08 */
[----:B------:R-:W4:Y:S02]  /*0660*/  LDC R13, c[0x0][0x140] ;  /* 0x00005000ff0d7b82 */ /* 0x000f240000000800 */
[----:B------:R-:W-:Y:S02]  /*0670*/  LEA.HI R7, R7, R6, RZ, 0x3 ;  /* 0x0000000607077211 */ /* 0x000fe400078f18ff */
[----:B0-----:R-:W-:Y:S02]  /*0680*/  ISETP.NE.OR P0, PT, R0, RZ, !P0 ;  /* 0x000000ff0000720c */ /* 0x001fe40004705670 */
[--C-:B------:R-:W-:Y:S02]  /*0690*/  SHF.R.S32.HI R0, RZ, 0x3, R7.reuse ;  /* 0x00000003ff007819 */ /* 0x100fe40000011407 */
[----:B------:R-:W-:-:S02]  /*06a0*/  SHF.R.S32.HI R7, RZ, 0x1f, R7 ;  /* 0x0000001fff077819 */ /* 0x000fc40000011407 */
[----:B-1----:R-:W-:Y:S02]  /*06b0*/  I2FP.F32.U32 R9, UR8 ;  /* 0x0000000800097c45 */ /* 0x002fe40008201000 */
[----:B------:R-:W-:-:S03]  /*06c0*/  LEA.HI R7, R7, R0, RZ, 0x2 ;  /* 0x0000000007077211 */ /* 0x000fc600078f10ff */
[----:B------:R-:W-:Y:S01]  /*06d0*/  FMUL R9, R9, UR4 ;  /* 0x0000000409097c20 */ /* 0x000fe20008400000 */
[----:B------:R-:W-:Y:S01]  /*06e0*/  LOP3.LUT R7, R7, 0xfffffffc, RZ, 0xc0, !PT ;  /* 0xfffffffc07077812 */ /* 0x000fe200078ec0ff */
[----:B------:R-:W-:Y:S01]  /*06f0*/  VOTEU.ALL UP0, P0 ;  /* 0x00000000003f7886 */ /* 0x000fe20000000000 */
[----:B--2---:R-:W-:Y:S01]  /*0700*/  I2FP.F32.U32 R3, R4 ;  /* 0x0000000400037245 */ /* 0x004fe20000201000 */
[----:B------:R-:W-:Y:S01]  /*0710*/  ULDC UR4, c[0x0][0x154] ;  /* 0x0000550000047ab9 */ /* 0x000fe20000000800 */
[----:B------:R-:W-:Y:S01]  /*0720*/  VOTEU.ALL UP1, P0 ;  /* 0x00000000003f7886 */ /* 0x000fe20000020000 */
[----:B------:R-:W0:Y:S01]  /*0730*/  F2I.U32.TRUNC.NTZ R9, R9 ;  /* 0x0000000900097305 */ /* 0x000e22000020f000 */
[----:B------:R-:W-:Y:S01]  /*0740*/  IMAD.IADD R7, R0, 0x1, -R7 ;  /* 0x0000000100077824 */ /* 0x000fe200078e0a07 */
[----:B------:R-:W1:Y:S01]  /*0750*/  @!UP0 S2UR UR7, SR_CgaCtaId ;  /* 0x00000000000789c3 */ /* 0x000e620000008800 */
[----:B------:R-:W-:Y:S01]  /*0760*/  FMUL R12, R3, UR4 ;  /* 0x00000004030c7c20 */ /* 0x000fe20008400000 */
[----:B------:R-:W-:Y:S01]  /*0770*/  UMOV UR4, 0x20 ;  /* 0x0000002000047882 */ /* 0x000fe20000000000 */
[----:B------:R-:W-:Y:S01]  /*0780*/  IMAD R8, R8, 0x4, R7 ;  /* 0x0000000408087824 */ /* 0x000fe200078e0207 */
[----:B------:R-:W-:Y:S01]  /*0790*/  @!UP0 UMOV UR6, 0x400 ;  /* 0x0000040000068882 */ /* 0x000fe20000000000 */
[----:B------:R-:W-:-:S04]  /*07a0*/  @!UP0 UIADD3 UR4, -UR4, 0x100000, URZ ;  /* 0x0010000004048890 */ /* 0x000fc8000fffe13f */
[----:B------:R-:W-:Y:S02]  /*07b0*/  @!UP0 USHF.L.U32 UR5, UR4, 0xb, URZ ;  /* 0x0000000b04058899 */ /* 0x000fe4000800063f */
[----:B------:R-:W-:Y:S01]  /*07c0*/  @!UP0 USHF.L.U32 UR4, UR4, 0x1, URZ ;  /* 0x0000000104048899 */ /* 0x000fe2000800063f */
[----:B----4-:R-:W-:Y:S01]  /*07d0*/  ISETP.EQ.U32.AND P2, PT, R13, 0x1, PT ;  /* 0x000000010d00780c */ /* 0x010fe20003f42070 */
[----:B------:R-:W2:Y:S01]  /*07e0*/  F2I.U32.TRUNC.NTZ R12, R12 ;  /* 0x0000000c000c7305 */ /* 0x000ea2000020f000 */
[----:B------:R-:W-:Y:S01]  /*07f0*/  LEA.HI R0, R8, R8, RZ, 0x1 ;  /* 0x0000000808007211 */ /* 0x000fe200078f08ff */
[----:B------:R-:W4:Y:S03]  /*0800*/  LDC R7, c[0x0][0x148] ;  /* 0x00005200ff077b82 */ /* 0x000f260000000800 */
[----:B------:R-:W-:Y:S01]  /*0810*/  LOP3.LUT R11, R0, 0xfffffffe, RZ, 0xc0, !PT ;  /* 0xfffffffe000b7812 */ /* 0x000fe200078ec0ff */
[----:B0-----:R-:W-:Y:S01]  /*0820*/  IMAD.MOV R15, RZ, RZ, -R9 ;  /* 0x000000ffff0f7224 */ /* 0x001fe200078e0a09 */
[----:B------:R-:W-:-:S03]  /*0830*/  SHF.R.S32.HI R9, RZ, 0x1f, R2 ;  /* 0x0000001fff097819 */ /* 0x000fc60000011402 */
[----:B---3--:R-:W-:Y:S01]  /*0840*/  IMAD R3, R10, R15, UR8 ;  /* 0x000000080a037e24 */ /* 0x008fe2000f8e020f */
[----:B------:R-:W-:Y:S01]  /*0850*/  LEA.HI R9, R9, R2, RZ, 0x2 ;  /* 0x0000000209097211 */ /* 0x000fe200078f10ff */
[C---:B------:R-:W-:Y:S02]  /*0860*/  IMAD.IADD R0, R8.reuse, 0x1, -R11 ;  /* 0x0000000108007824 */ /* 0x040fe400078e0a0b */
[----:B------:R-:W-:Y:S01]  /*0870*/  IMAD.SHL.U32 R11, R8, 0x4, RZ ;  /* 0x00000004080b7824 */ /* 0x000fe200078e00ff */
[----:B------:R-:W-:Y:S01]  /*0880*/  LOP3.LUT R9, R9, 0xfffffffc, RZ, 0xc0, !PT ;  /* 0xfffffffc09097812 */ /* 0x000fe200078ec0ff */
[----:B--2---:R-:W-:Y:S01]  /*0890*/  IMAD.MOV R21, RZ, RZ, -R12 ;  /* 0x000000ffff157224 */ /* 0x004fe200078e0a0c */
[----:B------:R-:W-:Y:S01]  /*08a0*/  ISETP.NE.AND P4, PT, R0, R3, PT ;  /* 0x000000030000720c */ /* 0x000fe20003f85270 */
[----:B-1----:R-:W-:Y:S01]  /*08b0*/  @!UP0 ULEA UR6, UR7, UR6, 0x18 ;  /* 0x0000000607068291 */ /* 0x002fe2000f8ec03f */
[----:B------:R-:W-:Y:S01]  /*08c0*/  LOP3.LUT R22, R8, 0xc, R11, 0x78, !PT ;  /* 0x0000000c08167812 */ /* 0x000fe200078e780b */
[----:B------:R-:W-:Y:S01]  /*08d0*/  IMAD.IADD R0, R2, 0x1, -R9 ;  /* 0x0000000102007824 */ /* 0x000fe200078e0a09 */
[----:B------:R-:W-:Y:S01]  /*08e0*/  VOTEU.ALL UP0, P0 ;  /* 0x00000000003f7886 */ /* 0x000fe20000000000 */
[----:B------:R-:W-:Y:S01]  /*08f0*/  LOP3.LUT P0, RZ, R6, 0x7, RZ, 0xc0, !PT ;  /* 0x0000000706ff7812 */ /* 0x000fe2000780c0ff */
[----:B------:R-:W-:-:S02]  /*0900*/  VIADD R6, R5, 0xffffffff ;  /* 0xffffffff05067836 */ /* 0x000fc40000000000 */
[----:B------:R-:W-:Y:S01]  /*0910*/  ISETP.NE.AND P1, PT, R0, 0x3, PT ;  /* 0x000000030000780c */ /* 0x000fe20003f25270 */
[----:B----4-:R-:W-:Y:S01]  /*0920*/  IMAD R9, R7, R21, R4 ;  /* 0x0000001507097224 */ /* 0x010fe200078e0204 */
[----:B------:R-:W-:Y:S02]  /*0930*/  ISETP.LT.U32.AND P0, PT, R22, 0x4, !P0 ;  /* 0x000000041600780c */ /* 0x000fe40004701070 */
[----:B------:R-:W-:Y:S01]  /*0940*/  ISETP.EQ.OR P1, PT, R0, RZ, !P1 ;  /* 0x000000ff0000720c */ /* 0x000fe20004f22670 */
[----:B------:R-:W0:Y:S02]  /*0950*/  FENCE.VIEW.ASYNC.S ;  /* 0x00000000000073c6 */ /* 0x000e240000000000 */
[----:B0-----:R0:W1:Y:S01]  /*0960*/  @!UP0 SYNCS.EXCH.64 URZ, [UR6+0x170], UR4 ;  /* 0x00017004063f85b2 */ /* 0x0010620008000100 */
[----:B------:R-:W-:Y:S02]  /*0970*/  @P4 LEA.HI R2, R22, R22, RZ, 0x1 ;  /* 0x0000001616024211 */ /* 0x000fe400078f08ff */
[----:B------:R-:W-:-:S02]  /*0980*/  ISETP.EQ.AND P1, PT, R5, RZ, P1 ;  /* 0x000000ff0500720c */ /* 0x000fc40000f22270 */
[----:B------:R-:W-:Y:S02]  /*0990*/  @P4 SHF.R.S32.HI R2, RZ, 0x1, R2 ;  /* 0x00000001ff024819 */ /* 0x000fe40000011402 */
[----:B------:R-:W-:Y:S02]  /*09a0*/  ISETP.GE.U32.AND P6, PT, R6, 0x2, PT ;  /* 0x000000020600780c */ /* 0x000fe40003fc6070 */
[----:B------:R-:W-:Y:S02]  /*09b0*/  @P4 ISETP.NE.AND P5, PT, R2, R9, PT ;  /* 0x000000090200420c */ /* 0x000fe40003fa5270 */
[----:B------:R-:W-:Y:S02]  /*09c0*/  SEL R2, RZ, 0x1, !P0 ;  /* 0x00000001ff027807 */ /* 0x000fe40004000000 */
[----:B------:R-:W-:Y:S02]  /*09d0*/  @P4 SEL R23, RZ, 0x1, P5 ;  /* 0x00000001ff174807 */ /* 0x000fe40002800000 */
[----:B------:R-:W-:Y:S01]  /*09e0*/  SEL R19, RZ, 0x1, !P1 ;  /* 0x00000001ff137807 */ /* 0x000fe20004800000 */
[----:B------:R0:W2:Y:S01]  /*09f0*/  @!UP1 SYNCS.EXCH.64 URZ, [UR6+0x178], UR4 ;  /* 0x00017804063f95b2 */ /* 0x0000a20008000100 */
[----:B------:R-:W-:Y:S01]  /*0a00*/  LOP3.LUT R23, R23, R2, RZ, 0xc0, !PT ;  /* 0x0000000217177212 */ /* 0x000fe200078ec0ff */
[----:B------:R-:W-:Y:S01]  /*0a10*/  NOP ;  /* 0x0000000000007918 */ /* 0x000fe20000000000 */
[----:B------:R-:W-:Y:S01]  /*0a20*/  SEL R19, R19, 0x2, P6 ;  /* 0x0000000213137807 */ /* 0x000fe20003000000 */
[----:B------:R-:W-:Y:S06]  /*0a30*/  @!P2 BRA `(.L_x_4) ;  /* 0x000000000008a947 */ /* 0x000fec0003800000 */
[----:B-12---:R-:W-:Y:S01]  /*0a40*/  UCGABAR_ARV ;  /* 0x00000000000079c7 */ /* 0x006fe20008000000 */
[----:B------:R-:W-:Y:S05]  /*0a50*/  BRA `(.L_x_5) ;  /* 0x0000000000047947 */ /* 0x000fea0003800000 */
.L_x_4:
[----:B-12---:R-:W-:Y:S01]  /*0a60*/  NOP ;  /* 0x0000000000007918 */ /* 0x006fe20000000000 */
.L_x_5:
[----:B------:R-:W1:Y:S01]  /*0a70*/  LDC R2, c[0x0][0x65c] ;  /* 0x00019700ff027b82 */ /* 0x000e620000000800 */
[----:B------:R-:W-:Y:S02]  /*0a80*/  IMAD.U32 R8, RZ, RZ, UR8 ;  /* 0x00000008ff087e24 */ /* 0x000fe4000f8e00ff */
[----:B------:R-:W-:Y:S01]  /*0a90*/  IMAD.MOV.U32 R9, RZ, RZ, RZ ;  /* 0x000000ffff097224 */ /* 0x000fe200078e00ff */
[----:B-1----:R-:W-:-:S04]  /*0aa0*/  ISETP.NE.AND P1, PT, R2, 0x1, PT ;  /* 0x000000010200780c */ /* 0x002fc80003f25270 */
[----:B------:R-:W-:-:S09]  /*0ab0*/  P2R R5, PR, RZ, 0x2 ;  /* 0x00000002ff057803 */ /* 0x000fd20000000000 */
[----:B------:R-:W1:Y:S01]  /*0ac0*/  @P1 LDC R17, c[0x0][0x10] ;  /* 0x00000400ff111b82 */ /* 0x000e620000000800 */
[----:B------:R-:W-:Y:S02]  /*0ad0*/  @P1 IMAD.MOV.U32 R5, RZ, RZ, RZ ;  /* 0x000000ffff051224 */ /* 0x000fe400078e00ff */
[----:B------:R-:W-:-:S05]  /*0ae0*/  @P1 IMAD.MOV.U32 R13, RZ, RZ, RZ ;  /* 0x000000ffff0d1224 */ /* 0x000fca00078e00ff */
[----:B------:R-:W2:Y:S01]  /*0af0*/  @!P1 LDC R11, c[0x0][0xc] ;  /* 0x00000300ff0b9b82 */ /* 0x000ea20000000800 */
[----:B-1----:R-:W-:-:S04]  /*0b00*/  @P1 IMAD.WIDE.U32 R16, R17, UR8, R4 ;  /* 0x0000000811101c25 */ /* 0x002fc8000f8e0004 */
[----:B------:R-:W-:Y:S02]  /*0b10*/  @P1 IMAD.IADD R17, R17, 0x1, R13 ;  /* 0x0000000111111824 */ /* 0x000fe400078e020d */
[----:B--2---:R-:W-:-:S04]  /*0b20*/  @!P1 IMAD.WIDE.U32 R8, R4, R11, R8 ;  /* 0x0000000b04089225 */ /* 0x004fc800078e0008 */
[----:B------:R-:W-:Y:S02]  /*0b30*/  @!P1 IMAD.MOV.U32 R16, RZ, RZ, R8 ;  /* 0x000000ffff109224 */ /* 0x000fe400078e0008 */
[----:B------:R-:W-:Y:S01]  /*0b40*/  @!P1 IMAD.MOV.U32 R17, RZ, RZ, R9 ;  /* 0x000000ffff119224 */ /* 0x000fe200078e0009 */
[----:B------:R-:W-:Y:S06]  /*0b50*/  @!P2 BRA `(.L_x_6) ;  /* 0x00000000000ca947 */ /* 0x000fec0003800000 */
[----:B------:R-:W-:Y:S01]  /*0b60*/  UCGABAR_WAIT ;  /* 0x0000000000007dc7 */ /* 0x000fe20008000000 */
[----:B------:R-:W-:Y:S01]  /*0b70*/  CCTL.IVALL ;  /* 0x00000000ff00798f */ /* 0x000fe20002000000 */
[----:B------:R-:W-:Y:S05]  /*0b80*/  BRA `(.L_x_7) ;  /* 0x0000000000047947 */ /* 0x000fea0003800000 */
.L_x_6:
[----:B------:R-:W-:Y:S06]  /*0b90*/  BAR.SYNC.DEFER_BLOCKING 0x0 ;  /* 0x0000000000007b1d */ /* 0x000fec0000010000 */
.L_x_7:
[----:B------:R-:W-:Y:S05]  /*0ba0*/  @!P3 BRA `(.L_x_8) ;  /* 0x0000004c00e4b947 */ /* 0x000fea0003800000 */
[----:B------:R-:W-:-:S13]  /*0bb0*/  ISETP.GT.U32.AND P0, PT, R6, 0x1, PT ;  /* 0x000000010600780c */ /* 0x000fda0003f04070 */
[----:B0-----:R-:W-:Y:S05]  /*0bc0*/  @P0 EXIT ;  /* 0x000000000000094d */ /* 0x001fea0003800000 */
[----:B------:R-:W-:Y:S01]  /*0bd0*/  ULDC.64 UR4, c[0x0][0x650] ;  /* 0x0001940000047ab9 */ /* 0x000fe20000000a00 */
[----:B------:R-:W-:Y:S01]  /*0be0*/  PRMT R0, RZ, 0x7610, R0 ;  /* 0x00007610ff007816 */ /* 0x000fe20000000000 */
[----:B------:R-:W-:Y:S01]  /*0bf0*/  IMAD.MOV.U32 R92, RZ, RZ, -0x1 ;  /* 0xffffffffff5c7424 */ /* 0x000fe200078e00ff */
[----:B------:R-:W-:Y:S01]  /*0c00*/  ISETP.GE.U32.AND P0, PT, R16, UR4, PT ;  /* 0x0000000410007c0c */ /* 0x000fe2000bf06070 */
[----:B------:R-:W-:Y:S02]  /*0c10*/  IMAD.MOV.U32 R93, RZ, RZ, -0x1 ;  /* 0xffffffffff5d7424 */ /* 0x000fe400078e00ff */
[----:B------:R-:W-:Y:S01]  /*0c20*/  IMAD.MOV.U32 R88, RZ, RZ, -0x1 ;  /* 0xffffffffff587424 */ /* 0x000fe200078e00ff */
[----:B------:R-:W-:-:S13]  /*0c30*/  ISETP.GE.U32.AND.EX P0, PT, R17, UR5, PT, P0 ;  /* 0x0000000511007c0c */ /* 0x000fda000bf06100 */
[----:B------:R-:W-:Y:S05]  /*0c40*/  @P0 BRA `(.L_x_9) ;  /* 0x0000000400280947 */ /* 0x000fea0003800000 */
[----:B------:R-:W0:Y:S01]  /*0c50*/  LDC.64 R24, c[0x0][0x628] ;  /* 0x00018a00ff187b82 */ /* 0x000e220000000a00 */
[----:B------:R-:W-:Y:S02]  /*0c60*/  IMAD.MOV.U32 R8, RZ, RZ, R16 ;  /* 0x000000ffff087224 */ /* 0x000fe400078e0010 */
[----:B------:R-:W-:-:S05]  /*0c70*/  IMAD.MOV.U32 R9, RZ, RZ, R17 ;  /* 0x000000ffff097224 */ /* 0x000fca00078e0011 */
[----:B------:R-:W1:Y:S08]  /*0c80*/  LDC R0, c[0x0][0x630] ;  /* 0x00018c00ff007b82 */ /* 0x000e700000000800 */
[----:B------:R-:W2:Y:S01]  /*0c90*/  LDC.64 R26, c[0x0][0x620] ;  /* 0x00018800ff1a7b82 */ /* 0x000ea20000000a00 */
[----:B0-----:R-:W-:-:S04]  /*0ca0*/  ISETP.NE.U32.AND P0, PT, R24, RZ, PT ;  /* 0x000000ff1800720c */ /* 0x001fc80003f05070 */
[----:B------:R-:W-:-:S13]  /*0cb0*/  ISETP.NE.AND.EX P0, PT, R25, RZ, PT, P0 ;  /* 0x000000ff1900720c */ /* 0x000fda0003f05300 */
[----:B-12---:R-:W-:Y:S05]  /*0cc0*/  @!P0 BRA `(.L_x_10) ;  /* 0x0000000000288947 */ /* 0x006fea0003800000 */
[----:B------:R-:W0:Y:S02]  /*0cd0*/  LDC R13, c[0x0][0x634] ;  /* 0x00018d00ff0d7b82 */ /* 0x000e240000000800 */
[----:B0-----:R-:W-:-:S05]  /*0ce0*/  IADD3 R13, P0, R16, R13, RZ ;  /* 0x0000000d100d7210 */ /* 0x001fca0007f1e0ff */
[----:B------:R-:W-:-:S04]  /*0cf0*/  IMAD.X R15, RZ, RZ, R17, P0 ;  /* 0x000000ffff0f7224 */ /* 0x000fc800000e0611 */
[----:B------:R-:W-:-:S04]  /*0d00*/  IMAD.WIDE.U32 R8, R15, R24, RZ ;  /* 0x000000180f087225 */ /* 0x000fc800078e00ff */
[----:B------:R-:W-:-:S04]  /*0d10*/  IMAD.WIDE.U32 R10, P0, R13, R25, R8 ;  /* 0x000000190d0a7225 */ /* 0x000fc80007800008 */
[----:B------:R-:W-:-:S04]  /*0d20*/  IMAD.WIDE.U32 R8, R13, R24, RZ ;  /* 0x000000180d087225 */ /* 0x000fc800078e00ff */
[----:B------:R-:W-:Y:S01]  /*0d30*/  IMAD.X R13, RZ, RZ, RZ, P0 ;  /* 0x000000ffff0d7224 */ /* 0x000fe200000e06ff */
[----:B------:R-:W-:Y:S01]  /*0d40*/  IADD3 RZ, P0, R9, R10, RZ ;  /* 0x0000000a09ff7210 */ /* 0x000fe20007f1e0ff */
[----:B------:R-:W-:-:S04]  /*0d50*/  IMAD.MOV.U32 R12, RZ, RZ, R11 ;  /* 0x000000ffff0c7224 */ /* 0x000fc800078e000b */
[----:B------:R-:W-:-:S08]  /*0d60*/  IMAD.WIDE.U32.X R8, R15, R25, R12, P0 ;  /* 0x000000190f087225 */ /* 0x000fd000000e040c */
.L_x_10:
[----:B------:R-:W0:Y:S01]  /*0d70*/  LDC.64 R24, c[0x0][0x640] ;  /* 0x00019000ff187b82 */ /* 0x000e220000000a00 */
[-CC-:B------:R-:W-:Y:S01]  /*0d80*/  SHF.R.U64 R88, R8, R0.reuse, R9.reuse ;  /* 0x0000000008587219 */ /* 0x180fe20000001209 */
[----:B------:R-:W-:Y:S01]  /*0d90*/  IMAD R30, R7, R21, R4 ;  /* 0x00000015071e7224 */ /* 0x000fe200078e0204 */
[----:B------:R-:W-:Y:S01]  /*0da0*/  SHF.R.U32.HI R0, RZ, R0, R9 ;  /* 0x00000000ff007219 */ /* 0x000fe20000011609 */
[----:B------:R-:W-:Y:S01]  /*0db0*/  IMAD.MOV.U32 R21, RZ, RZ, 0x1 ;  /* 0x00000001ff157424 */ /* 0x000fe200078e00ff */
[----:B------:R-:W-:-:S03]  /*0dc0*/  IADD3 R5, P0, RZ, -R88, RZ ;  /* 0x80000058ff057210 */ /* 0x000fc60007f1e0ff */
[----:B------:R-:W1:Y:S02]  /*0dd0*/  LDC R6, c[0x0][0x618] ;  /* 0x00018600ff067b82 */ /* 0x000e640000000800 */
[----:B------:R-:W-:-:S04]  /*0de0*/  IMAD.X R9, RZ, RZ, ~R0, P0 ;  /* 0x000000ffff097224 */ /* 0x000fc800000e0e00 */
[-C--:B------:R-:W-:Y:S02]  /*0df0*/  IMAD R0, R9, R26.reuse, RZ ;  /* 0x0000001a09007224 */ /* 0x080fe400078e02ff */
[----:B------:R-:W2:Y:S01]  /*0e00*/  LDC R11, c[0x0][0x608] ;  /* 0x00018200ff0b7b82 */ /* 0x000ea20000000800 */
[----:B------:R-:W-:-:S04]  /*0e10*/  IMAD.WIDE.U32 R8, R5, R26, R16 ;  /* 0x0000001a05087225 */ /* 0x000fc800078e0010 */
[----:B------:R-:W-:-:S03]  /*0e20*/  IMAD R5, R5, R27, R0 ;  /* 0x0000001b05057224 */ /* 0x000fc600078e0200 */
[----:B------:R-:W3:Y:S01]  /*0e30*/  LDC R12, c[0x0][0x658] ;  /* 0x00019600ff0c7b82 */ /* 0x000ee20000000800 */
[----:B0-----:R-:W-:Y:S01]  /*0e40*/  ISETP.NE.U32.AND P0, PT, R24, RZ, PT ;  /* 0x000000ff1800720c */ /* 0x001fe20003f05070 */
[----:B------:R-:W-:Y:S02]  /*0e50*/  IMAD.IADD R5, R9, 0x1, R5 ;  /* 0x0000000109057824 */ /* 0x000fe400078e0205 */
[----:B------:R-:W-:Y:S01]  /*0e60*/  IMAD.MOV.U32 R9, RZ, RZ, -0x1 ;  /* 0xffffffffff097424 */ /* 0x000fe200078e00ff */
[----:B------:R-:W-:-:S03]  /*0e70*/  ISETP.NE.AND.EX P0, PT, R25, RZ, PT, P0 ;  /* 0x000000ff1900720c */ /* 0x000fc60003f05300 */
[----:B------:R-:W0:Y:S01]  /*0e80*/  LDC R15, c[0x0][0x600] ;  /* 0x00018000ff0f7b82 */ /* 0x000e220000000800 */
[-CC-:B-1----:R-:W-:Y:S02]  /*0e90*/  SHF.R.U64 R13, R8, R6.reuse, R5.reuse ;  /* 0x00000006080d7219 */ /* 0x182fe40000001205 */
[----:B------:R-:W-:-:S05]  /*0ea0*/  SHF.R.U32.HI R0, RZ, R6, R5 ;  /* 0x00000006ff007219 */ /* 0x000fca0000011605 */
[----:B------:R-:W1:Y:S01]  /*0eb0*/  LDC R14, c[0x0][0x648] ;  /* 0x00019200ff0e7b82 */ /* 0x000e620000000800 */
[-CC-:B--2---:R-:W-:Y:S02]  /*0ec0*/  SHF.R.U64 R27, R13, R11.reuse, R0.reuse ;  /* 0x0000000b0d1b7219 */ /* 0x184fe40000001200 */
[----:B------:R-:W-:-:S05]  /*0ed0*/  SHF.R.U32.HI R5, RZ, R11, R0 ;  /* 0x0000000bff057219 */ /* 0x000fca0000011600 */
[----:B------:R-:W2:Y:S01]  /*0ee0*/  LDC R20, c[0x0][0x638] ;  /* 0x00018e00ff147b82 */ /* 0x000ea20000000800 */
[-CC-:B---3--:R-:W-:Y:S02]  /*0ef0*/  SHF.R.U64 R28, R27, R12.reuse, R5.reuse ;  /* 0x0000000c1b1c7219 */ /* 0x188fe40000001205 */
[-C--:B------:R-:W-:Y:S02]  /*0f00*/  SHF.L.U32 R0, R9, R12.reuse, RZ ;  /* 0x0000000c09007219 */ /* 0x080fe400000006ff */
[----:B------:R-:W-:Y:S01]  /*0f10*/  SHF.R.U32.HI R5, RZ, R12, R5 ;  /* 0x0000000cff057219 */ /* 0x000fe20000011605 */
[----:B------:R-:W-:Y:S01]  /*0f20*/  IMAD.MOV.U32 R4, RZ, RZ, R28 ;  /* 0x000000ffff047224 */ /* 0x000fe200078e001c */
[----:B------:R-:W-:Y:S01]  /*0f30*/  LOP3.LUT R10, RZ, R0, RZ, 0x33, !PT ;  /* 0x00000000ff0a7212 */ /* 0x000fe200078e33ff */
[----:B------:R-:W3:Y:S01]  /*0f40*/  LDC R26, c[0x0][0x610] ;  /* 0x00018400ff1a7b82 */ /* 0x000ee20000000800 */
[----:B------:R-:W-:Y:S05]  /*0f50*/  @!P0 BRA `(.L_x_11) ;  /* 0x0000000000288947 */ /* 0x000fea0003800000 */
[----:B------:R-:W4:Y:S02]  /*0f60*/  LDC R9, c[0x0][0x64c] ;  /* 0x00019300ff097b82 */ /* 0x000f240000000800 */
[----:B----4-:R-:W-:-:S05]  /*0f70*/  IADD3 R9, P0, R28, R9, RZ ;  /* 0x000000091c097210 */ /* 0x010fca0007f1e0ff */
        /* <DEDUP_REMOVED lines=8> */
.L_x_11:
[----:B-1----:R-:W-:Y:S01]  /*1000*/  SHF.R.U64 R4, R4, R14, R5 ;  /* 0x0000000e04047219 */ /* 0x002fe20000001205 */
[----:B0-----:R-:W-:Y:S01]  /*1010*/  VIADD R6, R15, 0xffffffff ;  /* 0xffffffff0f067836 */ /* 0x001fe20000000000 */
[----:B------:R-:W-:Y:S02]  /*1020*/  SHF.L.U32 R0, R21, R12, RZ ;  /* 0x0000000c15007219 */ /* 0x000fe400000006ff */
[----:B------:R-:W-:Y:S01]  /*1030*/  LOP3.LUT R5, R27, R10, RZ, 0xc0, !PT ;  /* 0x0000000a1b057212 */ /* 0x000fe200078ec0ff */
[----:B------:R-:W-:Y:S01]  /*1040*/  IMAD.MOV R7, RZ, RZ, -R4 ;  /* 0x000000ffff077224 */ /* 0x000fe200078e0a04 */
[----:B------:R-:W-:Y:S02]  /*1050*/  SEL R3, R3, R30, !P1 ;  /* 0x0000001e03037207 */ /* 0x000fe40004800000 */
[----:B------:R-:W-:Y:S01]  /*1060*/  LOP3.LUT R6, R13, R6, RZ, 0xc0, !PT ;  /* 0x000000060d067212 */ /* 0x000fe200078ec0ff */
[----:B------:R-:W-:Y:S02]  /*1070*/  IMAD R4, R0, R4, R5 ;  /* 0x0000000400047224 */ /* 0x000fe400078e0205 */
[----:B--2---:R-:W-:-:S02]  /*1080*/  IMAD R0, R7, R20, R28 ;  /* 0x0000001407007224 */ /* 0x004fc400078e021c */
[----:B---3--:R-:W-:Y:S02]  /*1090*/  IMAD R3, R4, R26, R3 ;  /* 0x0000001a04037224 */ /* 0x008fe400078e0203 */
[----:B------:R-:W-:Y:S02]  /*10a0*/  IMAD R92, R0, R15, R6 ;  /* 0x0000000f005c7224 */ /* 0x000fe400078e0206 */
[----:B------:R-:W-:-:S03]  /*10b0*/  IMAD.MOV.U32 R4, RZ, RZ, 0x1 ;  /* 0x00000001ff047424 */ /* 0x000fc600078e00ff */
[----:B------:R-:W-:Y:S02]  /*10c0*/  SEL R93, R92, R3, !P1 ;  /* 0x000000035c5d7207 */ /* 0x000fe40004800000 */
[----:B------:R-:W-:Y:S02]  /*10d0*/  PRMT R0, R4, 0x7610, R0 ;  /* 0x0000761004007816 */ /* 0x000fe40000000000 */
[----:B------:R-:W-:-:S07]  /*10e0*/  SEL R92, R3, R92, !P1 ;  /* 0x0000005c035c7207 */ /* 0x000fce0004800000 */
.L_x_9:
[----:B------:R-:W-:-:S08]  /*10f0*/  NOP ;  /* 0x0000000000007918 */ /* 0x000fd00000000000 */
[----:B------:R-:W0:Y:S02]  /*1100*/  USETMAXREG.TRY_ALLOC.CTAPOOL UP0, 0xe8 ;  /* 0x000000e8000079c8 */ /* 0x000e240008000600 */
[----:B0-----:R-:W-:-:S13]  /*1110*/  PLOP3.LUT P0, PT, PT, PT, UP0, 0x80, 0x0 ;  /* 0x000000000000781c */ /* 0x001fda0003f0f008 */
[----:B------:R-:W-:Y:S05]  /*1120*/  @!P0 BRA `(.L_x_9) ;  /* 0xfffffffc00f08947 */ /* 0x000fea000383ffff */
[----:B------:R-:W-:Y:S01]  /*1130*/  ULDC.64 UR4, c[0x0][0x598] ;  /* 0x0001660000047ab9 */ /* 0x000fe20000000a00 */
[----:B------:R-:W-:Y:S01]  /*1140*/  ULDC.64 UR36, c[0x0][0x208] ;  /* 0x0000820000247ab9 */ /* 0x000fe20000000a00 */
[----:B------:R-:W-:-:S04]  /*1150*/  ISETP.NE.U32.AND P0, PT, RZ, UR4, PT ;  /* 0x00000004ff007c0c */ /* 0x000fc8000bf05070 */
[----:B------:R-:W-:-:S13]  /*1160*/  ISETP.NE.AND.EX P0, PT, RZ, UR5, PT, P0 ;  /* 0x00000005ff007c0c */ /* 0x000fda000bf05300 */
[----:B------:R-:W-:Y:S05]  /*1170*/  @!P0 BRA `(.L_x_12) ;  /* 0x00000000001c8947 */ /* 0x000fea0003800000 */
[----:B------:R-:W0:Y:S02]  /*1180*/  LDC.64 R4, c[0x0][0x598] ;  /* 0x00016600ff047b82 */ /* 0x000e240000000a00 */
[----:B0-----:R-:W2:Y:S02]  /*1190*/  LDG.E.64 R4, desc[UR36][R4.64] ;  /* 0x0000002404047981 */ /* 0x001ea4000c1e1b00 */
[----:B--2---:R-:W-:-:S04]  /*11a0*/  ISETP.NE.U32.AND P0, PT, R4, RZ, PT ;  /* 0x000000ff0400720c */ /* 0x004fc80003f05070 */
[----:B------:R-:W-:-:S13]  /*11b0*/  ISETP.NE.AND.EX P0, PT, R5, RZ, PT, P0 ;  /* 0x000000ff0500720c */ /* 0x000fda0003f05300 */
[----:B------:R-:W-:Y:S05]  /*11c0*/  @!P0 BRA `(.L_x_12) ;  /* 0x0000000000088947 */ /* 0x000fea0003800000 */
[----:B------:R0:W5:Y:S01]  /*11d0*/  LD.E R89, desc[UR36][R4.64] ;  /* 0x0000002404597980 */ /* 0x000162000c101900 */
[----:B------:R-:W-:Y:S05]  /*11e0*/  BRA `(.L_x_13) ;  /* 0x0000000000247947 */ /* 0x000fea0003800000 */
.L_x_12:
[----:B------:R-:W-:Y:S02]  /*11f0*/  ULDC.64 UR4, c[0x0][0x588] ;  /* 0x0001620000047ab9 */ /* 0x000fe40000000a00 */
[----:B------:R-:W-:-:S04]  /*1200*/  ISETP.NE.U32.AND P0, PT, RZ, UR4, PT ;  /* 0x00000004ff007c0c */ /* 0x000fc8000bf05070 */
[----:B------:R-:W-:-:S13]  /*1210*/  ISETP.NE.AND.EX P0, PT, RZ, UR5, PT, P0 ;  /* 0x00000005ff007c0c */ /* 0x000fda000bf05300 */
[----:B------:R-:W-:Y:S05]  /*1220*/  @!P0 BRA `(.L_x_14) ;  /* 0x00000000000c8947 */ /* 0x000fea0003800000 */
[----:B------:R-:W0:Y:S02]  /*1230*/  LDC.64 R4, c[0x0][0x588] ;  /* 0x00016200ff047b82 */ /* 0x000e240000000a00 */
[----:B0-----:R1:W5:Y:S01]  /*1240*/  LDG.E R89, desc[UR36][R4.64] ;  /* 0x0000002404597981 */ /* 0x001362000c1e1900 */
[----:B------:R-:W-:Y:S05]  /*1250*/  BRA `(.L_x_13) ;  /* 0x0000000000087947 */ /* 0x000fea0003800000 */
.L_x_14:
[----:B------:R-:W-:Y:S02]  /*1260*/  ULDC UR4, c[0x0][0x580] ;  /* 0x0001600000047ab9 */ /* 0x000fe40000000800 */
[----:B------:R-:W-:-:S07]  /*1270*/  IMAD.U32 R89, RZ, RZ, UR4 ;  /* 0x00000004ff597e24 */ /* 0x000fce000f8e00ff */
.L_x_13:
[----:B------:R-:W-:Y:S02]  /*1280*/  ULDC.64 UR4, c[0x0][0x5a0] ;  /* 0x0001680000047ab9 */ /* 0x000fe40000000a00 */
[----:B------:R-:W-:-:S04]  /*1290*/  ISETP.NE.U32.AND P0, PT, RZ, UR4, PT ;  /* 0x00000004ff007c0c */ /* 0x000fc8000bf05070 */
[----:B------:R-:W-:-:S13]  /*12a0*/  ISETP.NE.AND.EX P0, PT, RZ, UR5, PT, P0 ;  /* 0x00000005ff007c0c */ /* 0x000fda000bf05300 */
[----:B------:R-:W-:Y:S05]  /*12b0*/  @!P0 BRA `(.L_x_15) ;  /* 0x00000000001c8947 */ /* 0x000fea0003800000 */
[----:B01----:R-:W0:Y:S02]  /*12c0*/  LDC.64 R4, c[0x0][0x5a0] ;  /* 0x00016800ff047b82 */ /* 0x003e240000000a00 */
[----:B0-----:R-:W2:Y:S02]  /*12d0*/  LDG.E.64 R4, desc[UR36][R4.64] ;  /* 0x0000002404047981 */ /* 0x001ea4000c1e1b00 */
[----:B--2---:R-:W-:-:S04]  /*12e0*/  ISETP.NE.U32.AND P0, PT, R4, RZ, PT ;  /* 0x000000ff0400720c */ /* 0x004fc80003f05070 */
[----:B------:R-:W-:-:S13]  /*12f0*/  ISETP.NE.AND.EX P0, PT, R5, RZ, PT, P0 ;  /* 0x000000ff0500720c */ /* 0x000fda0003f05300 */
[----:B------:R-:W-:Y:S05]  /*1300*/  @!P0 BRA `(.L_x_15) ;  /* 0x0000000000088947 */ /* 0x000fea0003800000 */
[----:B------:R0:W5:Y:S01]  /*1310*/  LD.E R90, desc[UR36][R4.64] ;  /* 0x00000024045a7980 */ /* 0x000162000c101900 */
[----:B------:R-:W-:Y:S05]  /*1320*/  BRA `(.L_x_16) ;  /* 0x0000000000247947 */ /* 0x000fea0003800000 */
.L_x_15:
[----:B------:R-:W-:Y:S02]  /*1330*/  ULDC.64 UR4, c[0x0][0x590] ;  /* 0x0001640000047ab9 */ /* 0x000fe40000000a00 */
[----:B------:R-:W-:-:S04]  /*1340*/  ISETP.NE.U32.AND P0, PT, RZ, UR4, PT ;  /* 0x00000004ff007c0c */ /* 0x000fc8000bf05070 */
[----:B------:R-:W-:-:S13]  /*1350*/  ISETP.NE.AND.EX P0, PT, RZ, UR5, PT, P0 ;  /* 0x00000005ff007c0c */ /* 0x000fda000bf05300 */
[----:B------:R-:W-:Y:S05]  /*1360*/  @!P0 BRA `(.L_x_17) ;  /* 0x00000000000c8947 */ /* 0x000fea0003800000 */
[----:B------:R-:W2:Y:S02]  /*1370*/  LDC.64 R90, c[0x0][0x590] ;  /* 0x00016400ff5a7b82 */ /* 0x000ea40000000a00 */
[----:B--2---:R2:W5:Y:S01]  /*1380*/  LDG.E R90, desc[UR36][R90.64] ;  /* 0x000000245a5a7981 */ /* 0x004562000c1e1900 */
[----:B------:R-:W-:Y:S05]  /*1390*/  BRA `(.L_x_16) ;  /* 0x0000000000087947 */ /* 0x000fea0003800000 */
.L_x_17:
[----:B------:R-:W-:Y:S02]  /*13a0*/  ULDC UR4, c[0x0][0x584] ;  /* 0x0001610000047ab9 */ /* 0x000fe40000000800 */
[----:B------:R-:W-:-:S07]  /*13b0*/  IMAD.U32 R90, RZ, RZ, UR4 ;  /* 0x00000004ff5a7e24 */ /* 0x000fce000f8e00ff */
.L_x_16:
[----:B------:R-:W-:-:S13]  /*13c0*/  LOP3.LUT P0, RZ, R0, 0xff, RZ, 0xc0, !PT ;  /* 0x000000ff00ff7812 */ /* 0x000fda000780c0ff */
[----:B------:R-:W-:Y:S05]  /*13d0*/  @!P0 EXIT ;  /* 0x000000000000894d */ /* 0x000fea0003800000 */
[----:B------:R-:W-:Y:S01]  /*13e0*/  ULDC UR4, c[0x0][0x28c] ;  /* 0x0000a30000047ab9 */ /* 0x000fe20000000800 */
[----:B------:R-:W-:Y:S01]  /*13f0*/  UMOV UR38, URZ ;  /* 0x0000003f00267c82 */ /* 0x000fe20008000000 */
[----:B------:R-:W-:Y:S01]  /*1400*/  UIADD3 UR4, UR4, 0x1f, URZ ;  /* 0x0000001f04047890 */ /* 0x000fe2000fffe03f */
[----:B------:R-:W-:-:S03]  /*1410*/  UMOV UR39, URZ ;  /* 0x0000003f00277c82 */ /* 0x000fc60008000000 */
[----:B------:R-:W-:-:S04]  /*1420*/  USHF.R.S32.HI UR5, URZ, 0x1f, UR4 ;  /* 0x0000001f3f057899 */ /* 0x000fc80008011404 */
[----:B------:R-:W-:-:S04]  /*1430*/  ULEA.HI UR5, UR5, UR4, URZ, 0x5 ;  /* 0x0000000405057291 */ /* 0x000fc8000f8f283f */
[----:B------:R-:W-:-:S12]  /*1440*/  USHF.R.S32.HI UR40, URZ, 0x5, UR5 ;  /* 0x000000053f287899 */ /* 0x000fd80008011405 */
.L_x_169:
[----:B------:R-:W-:Y:S01]  /*1450*/  LOP3.LUT R0, R18, 0x80, RZ, 0xc0, !PT ;  /* 0x0000008012007812 */ /* 0x000fe200078ec0ff */
[----:B------:R-:W3:Y:S01]  /*1460*/  S2UR UR7, SR_CgaCtaId ;  /* 0x00000000000779c3 */ /* 0x000ee20000008800 */
[----:B------:R-:W-:Y:S02]  /*1470*/  UMOV UR6, 0x400 ;  /* 0x0000040000067882 */ /* 0x000fe40000000000 */
[----:B------:R-:W-:-:S06]  /*1480*/  SHF.R.U32.HI R0, RZ, 0x7, R0 ;  /* 0x00000007ff007819 */ /* 0x000fcc0000011600 */
[----:B----4-:R-:W4:Y:S01]  /*1490*/  SHFL.IDX PT, R0, R0, RZ, 0x1f ;  /* 0x00001fff00007589 */ /* 0x010f2200000e0000 */
[----:B---3--:R-:W-:Y:S01]  /*14a0*/  ULEA UR6, UR7, UR6, 0x18 ;  /* 0x0000000607067291 */ /* 0x008fe2000f8ec03f */
[----:B----4-:R-:W-:-:S13]  /*14b0*/  R2UR UR4, R0 ;  /* 0x00000000000472ca */ /* 0x010fda00000e0000 */
[----:B------:R-:W-:-:S04]  /*14c0*/  ULEA.HI UR5, UR4, UR4, URZ, 0x1 ;  /* 0x0000000404057291 */ /* 0x000fc8000f8f083f */
[----:B------:R-:W-:-:S04]  /*14d0*/  ULOP3.LUT UR5, UR5, 0x1ffffe, URZ, 0xc0, !UPT ;  /* 0x001ffffe05057892 */ /* 0x000fc8000f8ec03f */
[----:B------:R-:W-:-:S03]  /*14e0*/  UIADD3 UR5, UR4, -UR5, URZ ;  /* 0x8000000504057290 */ /* 0x000fc6000fffe03f */
[----:B------:R-:W-:Y:S01]  /*14f0*/  ULDC UR4, c[0x0][0x28c] ;  /* 0x0000a30000047ab9 */ /* 0x000fe20000000800 */
[----:B------:R-:W-:Y:S01]  /*1500*/  ULEA UR5, UR5, UR6, 0xb ;  /* 0x0000000605057291 */ /* 0x000fe2000f8e583f */
[----:B------:R-:W-:-:S03]  /*1510*/  ISETP.LT.AND P0, PT, RZ, UR4, PT ;  /* 0x00000004ff007c0c */ /* 0x000fc6000bf01270 */
[----:B------:R-:W-:-:S04]  /*1520*/  UIADD3 UR5, UR5, 0x280, URZ ;  /* 0x0000028005057890 */ /* 0x000fc8000fffe03f */
[----:B------:R-:W-:-:S04]  /*1530*/  USHF.R.U32.HI UR5, URZ, 0x4, UR5 ;  /* 0x000000043f057899 */ /* 0x000fc80008011605 */
[----:B------:R-:W-:-:S04]  /*1540*/  ULOP3.LUT UR5, UR5, 0x3fff, URZ, 0xc0, !UPT ;  /* 0x00003fff05057892 */ /* 0x000fc8000f8ec03f */
[----:B------:R-:W-:Y:S01]  /*1550*/  ULOP3.LUT UR41, UR5, 0x10000, URZ, 0xfc, !UPT ;  /* 0x0001000005297892 */ /* 0x000fe2000f8efc3f */
[----:B01----:R-:W-:Y:S11]  /*1560*/  @P0 BRA `(.L_x_18) ;  /* 0x0000000000400947 */ /* 0x003ff60003800000 */
[----:B------:R-:W-:Y:S01]  /*1570*/  MOV R0, 0x0 ;  /* 0x0000000000007802 */ /* 0x000fe20000000f00 */
[----:B------:R-:W-:Y:S01]  /*1580*/  ULDC.64 UR4, c[0x4][0x68] ;  /* 0x01001a0000047ab9 */ /* 0x000fe20000000a00 */
[----:B------:R-:W-:Y:S01]  /*1590*/  ULDC.64 UR6, c[0x4][0x8] ;  /* 0x0100020000067ab9 */ /* 0x000fe20000000a00 */
[----:B01----:R-:W-:Y:S01]  /*15a0*/  IMAD.U32 R4, RZ, RZ, UR4 ;  /* 0x00000004ff047e24 */ /* 0x003fe2000f8e00ff */
[----:B------:R0:W1:Y:S01]  /*15b0*/  LDC.64 R14, c[0x4][R0] ;  /* 0x01000000000e7b82 */ /* 0x0000620000000a00 */
[----:B------:R-:W-:Y:S01]  /*15c0*/  IMAD.U32 R5, RZ, RZ, UR5 ;  /* 0x00000005ff057e24 */ /* 0x000fe2000f8e00ff */
[----:B------:R-:W-:Y:S01]  /*15d0*/  ULDC.64 UR4, c[0x4][0x70] ;  /* 0x01001c0000047ab9 */ /* 0x000fe20000000a00 */
[----:B------:R-:W-:Y:S02]  /*15e0*/  IMAD.U32 R10, RZ, RZ, UR6 ;  /* 0x00000006ff0a7e24 */ /* 0x000fe4000f8e00ff */
[----:B------:R-:W-:Y:S02]  /*15f0*/  IMAD.U32 R6, RZ, RZ, UR4 ;  /* 0x00000004ff067e24 */ /* 0x000fe4000f8e00ff */
[----:B------:R-:W-:-:S02]  /*1600*/  IMAD.U32 R7, RZ, RZ, UR5 ;  /* 0x00000005ff077e24 */ /* 0x000fc4000f8e00ff */
[----:B------:R-:W-:Y:S02]  /*1610*/  IMAD.U32 R11, RZ, RZ, UR7 ;  /* 0x00000007ff0b7e24 */ /* 0x000fe4000f8e00ff */
[----:B------:R-:W-:Y:S02]  /*1620*/  IMAD.MOV.U32 R8, RZ, RZ, 0x1e1 ;  /* 0x000001e1ff087424 */ /* 0x000fe400078e00ff */
[----:B------:R-:W-:Y:S02]  /*1630*/  IMAD.MOV.U32 R12, RZ, RZ, 0x1 ;  /* 0x00000001ff0c7424 */ /* 0x000fe400078e00ff */
[----:B0-----:R-:W-:-:S07]  /*1640*/  IMAD.MOV.U32 R13, RZ, RZ, RZ ;  /* 0x000000ffff0d7224 */ /* 0x001fce00078e00ff */
[----:B------:R-:W-:-:S07]  /*1650*/  LEPC R20, `(.L_x_18) ;  /* 0x000000001014794e */ /* 0x000fce0000000000 */
[----:B-12--5:R-:W-:Y:S05]  /*1660*/  CALL.ABS.NOINC R14 ;  /* 0x000000000e007343 */ /* 0x026fea0003c00000 */
.L_x_18:
[----:B------:R-:W-:-:S04]  /*1670*/  LOP3.LUT R0, R19, 0x1, RZ, 0xfc, !PT ;  /* 0x0000000113007812 */ /* 0x000fc800078efcff */
[----:B------:R-:W-:-:S13]  /*1680*/  ISETP.NE.AND P0, PT, R0, 0x3, PT ;  /* 0x000000030000780c */ /* 0x000fda0003f05270 */
[----:B------:R-:W-:Y:S05]  /*1690*/  @!P0 BRA `(.L_x_19) ;  /* 0x0000000000048947 */ /* 0x000fea0003800000 */
[----:B------:R-:W-:Y:S01]  /*16a0*/  BPT.TRAP 0x1 ;  /* 0x000000040000795c */ /* 0x000fe20000300000 */
.L_x_19:
[----:B------:R-:W3:Y:S01]  /*16b0*/  S2UR UR5, SR_CgaCtaId ;  /* 0x00000000000579c3 */ /* 0x000ee20000008800 */
[----:B------:R-:W-:Y:S01]  /*16c0*/  UMOV UR4, 0x400 ;  /* 0x0000040000047882 */ /* 0x000fe20000000000 */
[----:B------:R-:W-:Y:S02]  /*16d0*/  IMAD.U32 R0, RZ, RZ, UR38 ;  /* 0x00000026ff007e24 */ /* 0x000fe4000f8e00ff */
[----:B------:R-:W-:-:S03]  /*16e0*/  IMAD.U32 R3, RZ, RZ, UR39 ;  /* 0x00000027ff037e24 */ /* 0x000fc6000f8e00ff */
[----:B------:R-:W-:Y:S01]  /*16f0*/  SHF.L.U32 R0, R0, 0x1f, RZ ;  /* 0x0000001f00007819 */ /* 0x000fe200000006ff */
[----:B---3--:R-:W-:-:S06]  /*1700*/  ULEA UR4, UR5, UR4, 0x18 ;  /* 0x0000000405047291 */ /* 0x008fcc000f8ec03f */
[----:B------:R-:W-:-:S04]  /*1710*/  IMAD.U32 R6, RZ, RZ, UR4 ;  /* 0x00000004ff067e24 */ /* 0x000fc8000f8e00ff */
[----:B------:R-:W-:-:S04]  /*1720*/  IMAD R3, R3, 0x8, R6 ;  /* 0x0000000803037824 */ /* 0x000fc800078e0206 */
[----:B------:R3:W4:Y:S01]  /*1730*/  SYNCS.PHASECHK.TRANS64.TRYWAIT P1, [R3+URZ], R0 ;  /* 0x00000000030075a7 */ /* 0x000722000802017f */
[----:B------:R-:W-:Y:S05]  /*1740*/  @!P0 BRA `(.L_x_20) ;  /* 0x0000000000048947 */ /* 0x000fea0003800000 */
[----:B------:R-:W-:Y:S01]  /*1750*/  BPT.TRAP 0x1 ;  /* 0x000000040000795c */ /* 0x000fe20000300000 */
.L_x_20:
[----:B----4-:R-:W-:Y:S05]  /*1760*/  @P1 BRA `(.L_x_21) ;  /* 0x0000000000081947 */ /* 0x010fea0003800000 */
[----:B------:R-:W4:Y:S02]  /*1770*/  SYNCS.PHASECHK.TRANS64.TRYWAIT P1, [R3+URZ], R0 ;  /* 0x00000000030075a7 */ /* 0x000f24000802017f */
[----:B----4-:R-:W-:Y:S05]  /*1780*/  @!P1 BRA `(.L_x_22) ;  /* 0x0000006400149947 */ /* 0x010fea0003800000 */
.L_x_21:
[----:B------:R-:W-:-:S04]  /*1790*/  UISETP.LT.AND UP0, UPT, UR40, 0x1, UPT ;  /* 0x000000012800788c */ /* 0x000fc8000bf01270 */
[----:B------:R-:W-:-:S06]  /*17a0*/  USEL UR4, UR40, 0x1, UP0 ;  /* 0x0000000128047887 */ /* 0x000fcc0008000000 */
[----:B---34-:R-:W-:Y:S01]  /*17b0*/  IMAD.U32 R0, RZ, RZ, UR4 ;  /* 0x00000004ff007e24 */ /* 0x018fe2000f8e00ff */
[----:B------:R-:W-:Y:S05]  /*17c0*/  WARPSYNC.ALL ;  /* 0x0000000000007948 */ /* 0x000fea0003800000 */
[----:B------:R-:W-:-:S04]  /*17d0*/  IADD3 R0, -R0, UR40, RZ ;  /* 0x0000002800007c10 */ /* 0x000fc8000fffe1ff */
[----:B------:R-:W-:Y:S02]  /*17e0*/  ISETP.GE.AND P1, PT, R0, 0x1, PT ;  /* 0x000000010000780c */ /* 0x000fe40003f26270 */
[----:B------:R-:W-:Y:S01]  /*17f0*/  R2UR UR4, R6 ;  /* 0x00000000060472ca */ /* 0x000fe200000e0000 */
[----:B------:R-:W-:Y:S01]  /*1800*/  WARPGROUP.ARRIVE ;  /* 0x00000000000079c5 */ /* 0x000fe20000000000 */
[----:B------:R-:W-:Y:S01]  /*1810*/  UMOV UR5, 0xc0000010 ;  /* 0xc000001000057882 */ /* 0x000fe20000000000 */
[----:B------:R-:W-:-:S10]  /*1820*/  UMOV UR7, 0xc0000010 ;  /* 0xc000001000077882 */ /* 0x000fd40000000000 */
[----:B------:R-:W-:-:S04]  /*1830*/  UIADD3 UR4, UR4, 0x2c280, URZ ;  /* 0x0002c28004047890 */ /* 0x000fc8000fffe03f */
[----:B------:R-:W-:-:S04]  /*1840*/  USHF.R.U32.HI UR4, URZ, 0x4, UR4 ;  /* 0x000000043f047899 */ /* 0x000fc80008011604 */
[----:B------:R-:W-:-:S04]  /*1850*/  ULOP3.LUT UR4, UR4, 0x3fff, URZ, 0xc0, !UPT ;  /* 0x00003fff04047892 */ /* 0x000fc8000f8ec03f */
[----:B------:R-:W-:Y:S02]  /*1860*/  ULOP3.LUT UR10, UR4, 0x10000, URZ, 0xfc, !UPT ;  /* 0x00010000040a7892 */ /* 0x000fe4000f8efc3f */
[----:B------:R-:W-:Y:S02]  /*1870*/  ULEA UR4, UR39, UR41, 0x9 ;  /* 0x0000002927047291 */ /* 0x000fe4000f8e483f */
[----:B------:R-:W-:Y:S02]  /*1880*/  ULEA UR6, UR39, UR10, 0x7 ;  /* 0x0000000a27067291 */ /* 0x000fe4000f8e383f */
[----:B------:R-:W-:-:S07]  /*1890*/  UIADD3 UR8, UR4, 0x100, URZ ;  /* 0x0000010004087890 */ /* 0x000fce000fffe03f */
[----:B------:R-:W-:Y:S01]  /*18a0*/  IGMMA.64x64x32.S8.S8 R56, gdesc[UR4], RZ, !UPT, gsb0 ;  /* 0x01e00000043879f1 */ /* 0x000fe2000c0410ff */
[----:B------:R-:W-:Y:S01]  /*18b0*/  UMOV UR4, UR8 ;  /* 0x0000000800047c82 */ /* 0x000fe20008000000 */
[----:B------:R-:W-:Y:S01]  /*18c0*/  UMOV UR5, 0xc0000010 ;  /* 0xc000001000057882 */ /* 0x000fe20000000000 */
[----:B------:R-:W-:Y:S02]  /*18d0*/  WARPGROUP.DEPBAR.LE gsb0, 0x0 ;  /* 0x00008000000079c5 */ /* 0x000fe40000010000 */
[----:B------:R-:W-:-:S06]  /*18e0*/  WARPGROUP.ARRIVE ;  /* 0x00000000000079c5 */ /* 0x000fcc0000000000 */
[----:B------:R-:W-:Y:S03]  /*18f0*/  IGMMA.64x64x32.S8.S8 R24, gdesc[UR4], RZ, !UPT, gsb0 ;  /* 0x01e00000041879f1 */ /* 0x000fe6000c0410ff */
[----:B------:R-:W-:Y:S02]  /*1900*/  WARPGROUP.DEPBAR.LE gsb0, 0x0 ;  /* 0x00008000000079c5 */ /* 0x000fe40000010000 */
[----:B------:R-:W-:Y:S05]  /*1910*/  @!P1 BRA `(.L_x_23) ;  /* 0x0000000000e09947 */ /* 0x000fea0003800000 */
[----:B------:R-:W-:Y:S02]  /*1920*/  UIADD3 UR4, UR39, 0x1, URZ ;  /* 0x0000000127047890 */ /* 0x000fe4000fffe03f */
[----:B------:R-:W-:Y:S02]  /*1930*/  IMAD.U32 R3, RZ, RZ, UR39 ;  /* 0x00000027ff037e24 */ /* 0x000fe4000f8e00ff */
[----:B------:R-:W-:-:S04]  /*1940*/  UISETP.NE.AND UP0, UPT, UR4, 0x16, UPT ;  /* 0x000000160400788c */ /* 0x000fc8000bf05270 */
[----:B------:R-:W-:Y:S02]  /*1950*/  USEL UR5, URZ, 0x1, UP0 ;  /* 0x000000013f057887 */ /* 0x000fe40008000000 */
[----:B------:R-:W-:Y:S02]  /*1960*/  USEL UR8, UR4, URZ, UP0 ;  /* 0x0000003f04087287 */ /* 0x000fe40008000000 */
[----:B------:R-:W-:-:S06]  /*1970*/  ULOP3.LUT UR5, UR38, UR5, URZ, 0x3c, !UPT ;  /* 0x0000000526057292 */ /* 0x000fcc000f8e3c3f */
[----:B------:R-:W-:-:S07]  /*1980*/  IMAD.U32 R7, RZ, RZ, UR5 ;  /* 0x00000005ff077e24 */ /* 0x000fce000f8e00ff */
.L_x_30:
[----:B------:R-:W-:Y:S05]  /*1990*/  @!P0 BRA `(.L_x_24) ;  /* 0x0000000000048947 */ /* 0x000fea0003800000 */
[----:B------:R-:W-:Y:S01]  /*19a0*/  BPT.TRAP 0x1 ;  /* 0x000000040000795c */ /* 0x000fe20000300000 */
.L_x_24:
[----:B------:R-:W3:Y:S01]  /*19b0*/  S2UR UR5, SR_CgaCtaId ;  /* 0x00000000000579c3 */ /* 0x000ee20000008800 */
[----:B------:R-:W-:Y:S01]  /*19c0*/  UMOV UR4, 0x400 ;  /* 0x0000040000047882 */ /* 0x000fe20000000000 */
[----:B01----:R-:W-:Y:S01]  /*19d0*/  IMAD.U32 R5, RZ, RZ, UR8 ;  /* 0x00000008ff057e24 */ /* 0x003fe2000f8e00ff */
[----:B------:R-:W-:Y:S01]  /*19e0*/  SHF.L.U32 R4, R7, 0x1f, RZ ;  /* 0x0000001f07047819 */ /* 0x000fe200000006ff */
[----:B---3--:R-:W-:-:S06]  /*19f0*/  ULEA UR4, UR5, UR4, 0x18 ;  /* 0x0000000405047291 */ /* 0x008fcc000f8ec03f */
[----:B------:R-:W-:-:S04]  /*1a00*/  IMAD.U32 R6, RZ, RZ, UR4 ;  /* 0x00000004ff067e24 */ /* 0x000fc8000f8e00ff */
[----:B------:R-:W-:-:S04]  /*1a10*/  IMAD R5, R5, 0x8, R6 ;  /* 0x0000000805057824 */ /* 0x000fc800078e0206 */
[----:B------:R0:W1:Y:S01]  /*1a20*/  SYNCS.PHASECHK.TRANS64.TRYWAIT P1, [R5+URZ], R4 ;  /* 0x00000004050075a7 */ /* 0x000062000802017f */
[----:B------:R-:W-:Y:S05]  /*1a30*/  @!P0 BRA `(.L_x_25) ;  /* 0x0000000000048947 */ /* 0x000fea0003800000 */
[----:B------:R-:W-:Y:S01]  /*1a40*/  BPT.TRAP 0x1 ;  /* 0x000000040000795c */ /* 0x000fe20000300000 */
.L_x_25:
[----:B-1----:R-:W-:Y:S05]  /*1a50*/  @P1 BRA `(.L_x_26) ;  /* 0x0000000000081947 */ /* 0x002fea0003800000 */
[----:B------:R-:W1:Y:S02]  /*1a60*/  SYNCS.PHASECHK.TRANS64.TRYWAIT P1, [R5+URZ], R4 ;  /* 0x00000004050075a7 */ /* 0x000e64000802017f */
[----:B-1----:R-:W-:Y:S05]  /*1a70*/  @!P1 BRA `(.L_x_27) ;  /* 0x00000060006c9947 */ /* 0x002fea0003800000 */
.L_x_26:
[----:B------:R-:W-:Y:S01]  /*1a80*/  ULEA UR6, UR8, UR10, 0x7 ;  /* 0x0000000a08067291 */ /* 0x000fe2000f8e383f */
[----:B------:R-:W-:Y:S01]  /*1a90*/  WARPGROUP.ARRIVE ;  /* 0x00000000000079c5 */ /* 0x000fe20000000000 */
[----:B------:R-:W-:Y:S01]  /*1aa0*/  ULEA UR4, UR8, UR41, 0x9 ;  /* 0x0000002908047291 */ /* 0x000fe2000f8e483f */
[----:B------:R-:W-:Y:S01]  /*1ab0*/  UMOV UR7, 0xc0000010 ;  /* 0xc000001000077882 */ /* 0x000fe20000000000 */
[----:B------:R-:W-:Y:S02]  /*1ac0*/  UMOV UR5, 0xc0000010 ;  /* 0xc000001000057882 */ /* 0x000fe40000000000 */
[----:B------:R-:W-:-:S05]  /*1ad0*/  UIADD3 UR9, UR4, 0x100, URZ ;  /* 0x0000010004097890 */ /* 0x000fca000fffe03f */
[----:B------:R-:W-:Y:S01]  /*1ae0*/  IGMMA.64x64x32.S8.S8 R56, gdesc[UR4], R56, gsb0 ;  /* 0x01e00000043879f1 */ /* 0x000fe20008041038 */
[----:B------:R-:W-:Y:S01]  /*1af0*/  UMOV UR5, 0xc0000010 ;  /* 0xc000001000057882 */ /* 0x000fe20000000000 */
[----:B------:R-:W-:Y:S01]  /*1b00*/  UMOV UR4, UR9 ;  /* 0x0000000900047c82 */ /* 0x000fe20008000000 */
[----:B------:R-:W-:Y:S02]  /*1b10*/  WARPGROUP.DEPBAR.LE gsb0, 0x0 ;  /* 0x00008000000079c5 */ /* 0x000fe40000010000 */
[----:B------:R-:W-:-:S06]  /*1b20*/  WARPGROUP.ARRIVE ;  /* 0x00000000000079c5 */ /* 0x000fcc0000000000 */
[----:B------:R-:W-:Y:S03]  /*1b30*/  IGMMA.64x64x32.S8.S8 R24, gdesc[UR4], R24, gsb0 ;  /* 0x01e00000041879f1 */ /* 0x000fe60008041018 */
[----:B------:R-:W-:Y:S02]  /*1b40*/  WARPGROUP.DEPBAR.LE gsb0, 0x0 ;  /* 0x00008000000079c5 */ /* 0x000fe40000010000 */
[----:B------:R-:W-:Y:S05]  /*1b50*/  @!P0 BRA `(.L_x_28) ;  /* 0x0000000000048947 */ /* 0x000fea0003800000 */
[----:B------:R-:W-:Y:S01]  /*1b60*/  BPT.TRAP 0x1 ;  /* 0x000000040000795c */ /* 0x000fe20000300000 */
.L_x_28:
[----:B------:R-:W-:-:S13]  /*1b70*/  ISETP.NE.AND P1, PT, R23, RZ, PT ;  /* 0x000000ff1700720c */ /* 0x000fda0003f25270 */
[----:B01----:R-:W-:-:S04]  /*1b80*/  @P1 IMAD R4, R3, 0x8, R6 ;  /* 0x0000000803041824 */ /* 0x003fc800078e0206 */
[----:B------:R-:W-:-:S05]  /*1b90*/  @P1 VIADD R5, R4, 0xb0 ;  /* 0x000000b004051836 */ /* 0x000fca0000000000 */
[----:B------:R-:W-:-:S04]  /*1ba0*/  @P1 PRMT R5, R22, 0x654, R5 ;  /* 0x0000065416051816 */ /* 0x000fc80000000005 */
[----:B------:R0:W-:Y:S01]  /*1bb0*/  @P1 SYNCS.ARRIVE.TRANS64.RED.A1T0 RZ, [R5+URZ], RZ ;  /* 0x000000ff05ff19a7 */ /* 0x0001e2000810043f */
[----:B------:R-:W-:-:S13]  /*1bc0*/  ISETP.GT.U32.AND P1, PT, R19, 0x1, PT ;  /* 0x000000011300780c */ /* 0x000fda0003f24070 */
[----:B0-----:R-:W-:Y:S05]  /*1bd0*/  @P1 BRA `(.L_x_29) ;  /* 0x0000000000041947 */ /* 0x001fea0003800000 */
[----:B------:R-:W-:Y:S01]  /*1be0*/  BPT.TRAP 0x1 ;  /* 0x000000040000795c */ /* 0x000fe20000300000 */
.L_x_29:
[----:B------:R-:W-:Y:S01]  /*1bf0*/  UIADD3 UR8, UR8, 0x1, URZ ;  /* 0x0000000108087890 */ /* 0x000fe2000fffe03f */
[C---:B------:R-:W-:Y:S01]  /*1c00*/  ISETP.GT.AND P2, PT, R0.reuse, 0x1, PT ;  /* 0x000000010000780c */ /* 0x040fe20003f44270 */
[----:B------:R-:W-:Y:S02]  /*1c10*/  VIADD R3, R3, 0x1 ;  /* 0x0000000103037836 */ /* 0x000fe40000000000 */
[----:B------:R-:W-:Y:S01]  /*1c20*/  UISETP.NE.AND UP0, UPT, UR8, 0x16, UPT ;  /* 0x000000160800788c */ /* 0x000fe2000bf05270 */
[----:B------:R-:W-:Y:S02]  /*1c30*/  VIADD R0, R0, 0xffffffff ;  /* 0xffffffff00007836 */ /* 0x000fe40000000000 */
[C---:B------:R-:W-:Y:S01]  /*1c40*/  ISETP.NE.AND P1, PT, R3.reuse, 0x16, PT ;  /* 0x000000160300780c */ /* 0x040fe20003f25270 */
[----:B------:R-:W-:Y:S02]  /*1c50*/  USEL UR4, URZ, 0x1, UP0 ;  /* 0x000000013f047887 */ /* 0x000fe40008000000 */
[----:B------:R-:W-:Y:S01]  /*1c60*/  USEL UR8, UR8, URZ, UP0 ;  /* 0x0000003f08087287 */ /* 0x000fe20008000000 */
[----:B------:R-:W-:-:S03]  /*1c70*/  SEL R3, R3, RZ, P1 ;  /* 0x000000ff03037207 */ /* 0x000fc60000800000 */
[----:B------:R-:W-:Y:S01]  /*1c80*/  LOP3.LUT R7, R7, UR4, RZ, 0x3c, !PT ;  /* 0x0000000407077c12 */ /* 0x000fe2000f8e3cff */
[----:B------:R-:W-:Y:S07]  /*1c90*/  @P2 BRA `(.L_x_30) ;  /* 0xfffffffc003c2947 */ /* 0x000fee000383ffff */
.L_x_23:
[----:B------:R-:W3:Y:S02]  /*1ca0*/  LDC R0, c[0x0][0x28c] ;  /* 0x0000a300ff007b82 */ /* 0x000ee40000000800 */
[----:B---3--:R-:W-:-:S13]  /*1cb0*/  ISETP.GE.AND P1, PT, R0, 0x1, PT ;  /* 0x000000010000780c */ /* 0x008fda0003f26270 */
[----:B------:R-:W-:Y:S05]  /*1cc0*/  @!P1 BRA `(.L_x_31) ;  /* 0x0000000000509947 */ /* 0x000fea0003800000 */
[----:B------:R-:W-:Y:S05]  /*1cd0*/  @!P0 BRA `(.L_x_32) ;  /* 0x0000000000048947 */ /* 0x000fea0003800000 */
[----:B------:R-:W-:Y:S01]  /*1ce0*/  BPT.TRAP 0x1 ;  /* 0x000000040000795c */ /* 0x000fe20000300000 */
.L_x_32:
[----:B------:R-:W-:Y:S01]  /*1cf0*/  ISETP.NE.AND P0, PT, R23, RZ, PT ;  /* 0x000000ff1700720c */ /* 0x000fe20003f05270 */
[----:B------:R-:W-:Y:S01]  /*1d00*/  BSSY B0, `(.L_x_33) ;  /* 0x000000e000007945 */ /* 0x000fe20003800000 */
[----:B------:R-:W-:-:S11]  /*1d10*/  ISETP.GT.U32.AND P1, PT, R19, 0x1, PT ;  /* 0x000000011300780c */ /* 0x000fd60003f24070 */
[----:B------:R-:W-:Y:S05]  /*1d20*/  @!P0 BRA `(.L_x_34) ;  /* 0x00000000002c8947 */ /* 0x000fea0003800000 */
[----:B------:R-:W-:-:S04]  /*1d30*/  UISETP.LT.AND UP0, UPT, UR40, 0x1, UPT ;  /* 0x000000012800788c */ /* 0x000fc8000bf01270 */
[----:B------:R-:W-:-:S04]  /*1d40*/  USEL UR6, UR40, 0x1, UP0 ;  /* 0x0000000128067887 */ /* 0x000fc80008000000 */
[----:B------:R-:W-:-:S04]  /*1d50*/  UIADD3 UR6, UR39, UR40, -UR6 ;  /* 0x0000002827067290 */ /* 0x000fc8000fffe806 */
[----:B------:R-:W-:-:S04]  /*1d60*/  UIMAD.WIDE.U32 UR4, UR6, -0x45d1745d, URZ ;  /* 0xba2e8ba3060478a5 */ /* 0x000fc8000f8e003f */
[----:B------:R-:W-:-:S04]  /*1d70*/  USHF.R.U32.HI UR4, URZ, 0x4, UR5 ;  /* 0x000000043f047899 */ /* 0x000fc80008011605 */
[----:B------:R-:W-:-:S06]  /*1d80*/  UIMAD UR6, UR4, -0x16, UR6 ;  /* 0xffffffea040678a4 */ /* 0x000fcc000f8e0206 */
[----:B------:R-:W-:-:S04]  /*1d90*/  IMAD.U32 R3, RZ, RZ, UR6 ;  /* 0x00000006ff037e24 */ /* 0x000fc8000f8e00ff */
[----:B------:R-:W-:-:S04]  /*1da0*/  IMAD R0, R3, 0x8, R6 ;  /* 0x0000000803007824 */ /* 0x000fc800078e0206 */
[----:B------:R-:W-:-:S05]  /*1db0*/  VIADD R3, R0, 0xb0 ;  /* 0x000000b000037836 */ /* 0x000fca0000000000 */
[----:B------:R-:W-:-:S04]  /*1dc0*/  PRMT R3, R22, 0x654, R3 ;  /* 0x0000065416037816 */ /* 0x000fc80000000003 */
[----:B------:R3:W-:Y:S03]  /*1dd0*/  SYNCS.ARRIVE.TRANS64.RED.A1T0 RZ, [R3+URZ], RZ ;  /* 0x000000ff03ff79a7 */ /* 0x0007e6000810043f */
.L_x_34:
[----:B------:R-:W-:Y:S05]  /*1de0*/  BSYNC B0 ;  /* 0x0000000000007941 */ /* 0x000fea0003800000 */
.L_x_33:
[----:B------:R-:W-:Y:S05]  /*1df0*/  @P1 BRA `(.L_x_31) ;  /* 0x0000000000041947 */ /* 0x000fea0003800000 */
[----:B------:R-:W-:Y:S01]  /*1e00*/  BPT.TRAP 0x1 ;  /* 0x000000040000795c */ /* 0x000fe20000300000 */
.L_x_31:
[----:B------:R-:W4:Y:S01]  /*1e10*/  LDC R6, c[0x0][0x288] ;  /* 0x0000a200ff067b82 */ /* 0x000f220000000800 */
[----:B------:R-:W-:Y:S01]  /*1e20*/  IMAD.SHL.U32 R93, R93, 0x40, RZ ;  /* 0x000000405d5d7824 */ /* 0x000fe200078e00ff */
[----:B------:R-:W-:Y:S01]  /*1e30*/  UIADD3 UR39, UR40, UR39, URZ ;  /* 0x0000002728277290 */ /* 0x000fe2000fffe03f */
[--C-:B------:R-:W-:Y:S01]  /*1e40*/  SHF.R.U32.HI R0, RZ, 0x2, R18.reuse ;  /* 0x00000002ff007819 */ /* 0x100fe20000011612 */
[----:B------:R-:W-:Y:S01]  /*1e50*/  IMAD.SHL.U32 R9, R92, 0x100, RZ ;  /* 0x000001005c097824 */ /* 0x000fe200078e00ff */
[C---:B01----:R-:W-:Y:S01]  /*1e60*/  LOP3.LUT R4, R18.reuse, 0x60, RZ, 0xc0, !PT ;  /* 0x0000006012047812 */ /* 0x043fe200078ec0ff */
[----:B------:R-:W-:Y:S01]  /*1e70*/  UISETP.GT.U32.AND UP0, UPT, UR39, 0x15, UPT ;  /* 0x000000152700788c */ /* 0x000fe2000bf04070 */
[----:B------:R-:W-:Y:S01]  /*1e80*/  SHF.R.U32.HI R5, RZ, 0x7, R18 ;  /* 0x00000007ff057819 */ /* 0x000fe20000011612 */
[----:B------:R-:W-:Y:S01]  /*1e90*/  IMAD.SHL.U32 R14, R18, 0x2, RZ ;  /* 0x00000002120e7824 */ /* 0x000fe200078e00ff */
[----:B---3--:R-:W-:Y:S01]  /*1ea0*/  LOP3.LUT R3, R0, 0x7, RZ, 0xc0, !PT ;  /* 0x0000000700037812 */ /* 0x008fe200078ec0ff */
[----:B------:R-:W-:Y:S01]  /*1eb0*/  ULDC UR7, c[0x0][0x284] ;  /* 0x0000a10000077ab9 */ /* 0x000fe20000000800 */
[----:B------:R-:W-:Y:S01]  /*1ec0*/  SHF.R.U32.HI R8, RZ, 0x1, R4 ;  /* 0x00000001ff087819 */ /* 0x000fe20000011604 */
[----:B------:R-:W-:Y:S01]  /*1ed0*/  UISETP.LT.U32.AND UP0, UPT, UR40, 0x16, UP0 ;  /* 0x000000162800788c */ /* 0x000fe20008701070 */
[----:B------:R-:W-:Y:S01]  /*1ee0*/  LOP3.LUT R0, R5, 0x1, RZ, 0xc0, !PT ;  /* 0x0000000105007812 */ /* 0x000fe200078ec0ff */
[----:B------:R-:W-:Y:S01]  /*1ef0*/  UISETP.GE.U32.AND UP1, UPT, UR40, 0x16, UPT ;  /* 0x000000162800788c */ /* 0x000fe2000bf26070 */
[----:B------:R-:W-:Y:S01]  /*1f00*/  IADD3 R5, RZ, -R8, -R3 ;  /* 0x80000008ff057210 */ /* 0x000fe20007ffe803 */
[----:B------:R-:W-:Y:S01]  /*1f10*/  ULDC.64 UR8, c[0x0][0x5d0] ;  /* 0x0001740000087ab9 */ /* 0x000fe20000000a00 */
[----:B------:R-:W-:Y:S01]  /*1f20*/  SHF.R.S32.HI R96, RZ, 0x1f, R88 ;  /* 0x0000001fff607819 */ /* 0x000fe20000011458 */
[----:B------:R-:W-:Y:S01]  /*1f30*/  IMAD.SHL.U32 R10, R0, 0x40, RZ ;  /* 0x00000040000a7824 */ /* 0x000fe200078e00ff */
[----:B------:R-:W-:Y:S01]  /*1f40*/  LOP3.LUT R4, R18, 0x3, RZ, 0xc0, !PT ;  /* 0x0000000312047812 */ /* 0x000fe200078ec0ff */
[----:B------:R-:W-:Y:S01]  /*1f50*/  UIMAD.WIDE.U32 UR4, UR39, -0x45d1745d, URZ ;  /* 0xba2e8ba3270478a5 */ /* 0x000fe2000f8e003f */
[C---:B------:R-:W-:Y:S01]  /*1f60*/  LOP3.LUT R14, R93.reuse, 0x6, R14, 0xf8, !PT ;  /* 0x000000065d0e7812 */ /* 0x040fe200078ef80e */
[----:B------:R-:W-:Y:S01]  /*1f70*/  USEL UR6, URZ, 0x1, !UP0 ;  /* 0x000000013f067887 */ /* 0x000fe2000c000000 */
[----:B------:R-:W-:Y:S01]  /*1f80*/  IMAD R102, R0, -0x40, R5 ;  /* 0xffffffc000667824 */ /* 0x000fe200078e0205 */
[----:B----4-:R-:W-:Y:S01]  /*1f90*/  ISETP.GE.AND P0, PT, R93, R6, PT ;  /* 0x000000065d00720c */ /* 0x010fe20003f06270 */
[----:B------:R-:W-:Y:S01]  /*1fa0*/  IMAD R7, R96, UR8, RZ ;  /* 0x0000000860077c24 */ /* 0x000fe2000f8e02ff */
[----:B------:R-:W-:Y:S01]  /*1fb0*/  SHF.R.S32.HI R15, RZ, 0x1f, R14 ;  /* 0x0000001fff0f7819 */ /* 0x000fe2000001140e */
[----:B------:R-:W-:Y:S01]  /*1fc0*/  IMAD R0, R4, -0x2, R6 ;  /* 0xfffffffe04007824 */ /* 0x000fe200078e0206 */
[C---:B------:R-:W-:Y:S01]  /*1fd0*/  ISETP.GE.OR P0, PT, R9.reuse, UR7, P0 ;  /* 0x0000000709007c0c */ /* 0x040fe20008706670 */
[----:B------:R-:W-:Y:S01]  /*1fe0*/  IMAD.WIDE R4, R92, 0x100, RZ ;  /* 0x000001005c047825 */ /* 0x000fe200078e02ff */
[----:B------:R-:W-:Y:S01]  /*1ff0*/  USHF.R.U32.HI UR4, URZ, 0x4, UR5 ;  /* 0x000000043f047899 */ /* 0x000fe20008011605 */
[----:B------:R-:W-:Y:S01]  /*2000*/  LOP3.LUT R3, R10, 0x40, R3, 0xe2, !PT ;  /* 0x000000400a037812 */ /* 0x000fe200078ee203 */
[----:B------:R-:W-:Y:S01]  /*2010*/  ULOP3.LUT UR38, UR38, UR6, URZ, 0x3c, !UPT ;  /* 0x0000000626267292 */ /* 0x000fe2000f8e3c3f */
[C---:B------:R-:W-:Y:S01]  /*2020*/  IMAD R11, R88.reuse, UR9, R7 ;  /* 0x00000009580b7c24 */ /* 0x040fe2000f8e0207 */
[----:B------:R-:W-:Y:S01]  /*2030*/  UIMAD UR39, UR4, -0x16, UR39 ;  /* 0xffffffea042778a4 */ /* 0x000fe2000f8e0227 */
[----:B------:R-:W-:Y:S01]  /*2040*/  IMAD.WIDE.U32 R6, R88, UR8, R14 ;  /* 0x0000000858067c25 */ /* 0x000fe2000f8e000e */
[----:B------:R-:W-:Y:S01]  /*2050*/  @UP1 ULOP3.LUT UR38, UR38, 0x1, UR4, 0x78, !UPT ;  /* 0x0000000126261892 */ /* 0x000fe2000f8e7804 */
[----:B------:R-:W-:-:S02]  /*2060*/  IADD3 R102, -R9, UR7, R102 ;  /* 0x0000000709667c10 */ /* 0x000fc4000fffe166 */
[----:B------:R-:W-:Y:S01]  /*2070*/  LOP3.LUT R107, R4, R3, R8, 0xfe, !PT ;  /* 0x00000003046b7212 */ /* 0x000fe200078efe08 */
[----:B------:R-:W-:Y:S02]  /*2080*/  IMAD.IADD R3, R0, 0x1, -R93 ;  /* 0x0000000100037824 */ /* 0x000fe400078e0a5d */
[----:B------:R-:W-:Y:S02]  /*2090*/  IMAD.IADD R7, R7, 0x1, R11 ;  /* 0x0000000107077824 */ /* 0x000fe400078e020b */
[----:B------:R-:W-:Y:S01]  /*20a0*/  IMAD.MOV.U32 R0, RZ, RZ, -0x1 ;  /* 0xffffffffff007424 */ /* 0x000fe200078e00ff */
[----:B------:R-:W-:Y:S06]  /*20b0*/  @P0 BRA `(.L_x_35) ;  /* 0x0000003000f40947 */ /* 0x000fec0003800000 */
[----:B------:R-:W0:Y:S01]  /*20c0*/  LDC.64 R20, c[0x0][0x5c8] ;  /* 0x00017200ff147b82 */ /* 0x000e220000000a00 */
[----:B------:R-:W-:Y:S01]  /*20d0*/  ULDC.64 UR4, c[0x0][0x5c0] ;  /* 0x0001700000047ab9 */ /* 0x000fe20000000a00 */
[----:B------:R-:W-:Y:S01]  /*20e0*/  BSSY B0, `(.L_x_35) ;  /* 0x000033a000007945 */ /* 0x000fe20003800000 */
[-C--:B0-----:R-:W-:Y:S01]  /*20f0*/  IMAD R8, R5, R20.reuse, RZ ;  /* 0x0000001405087224 */ /* 0x081fe200078e02ff */
[----:B------:R-:W-:Y:S01]  /*2100*/  SHF.L.U64.HI R13, R20, 0x7, R21 ;  /* 0x00000007140d7819 */ /* 0x000fe20000010215 */
[----:B------:R-:W-:-:S04]  /*2110*/  IMAD.WIDE.U32 R6, R107, R20, R6 ;  /* 0x000000146b067225 */ /* 0x000fc800078e0006 */
[----:B------:R-:W-:Y:S01]  /*2120*/  IMAD R9, R107, R21, R8 ;  /* 0x000000156b097224 */ /* 0x000fe200078e0208 */
[----:B------:R-:W-:Y:S01]  /*2130*/  IADD3 R94, P0, R6, UR4, RZ ;  /* 0x00000004065e7c10 */ /* 0x000fe2000ff1e0ff */
[C---:B------:R-:W-:Y:S02]  /*2140*/  IMAD.SHL.U32 R11, R20.reuse, 0x80, RZ ;  /* 0x00000080140b7824 */ /* 0x040fe400078e00ff */
[----:B------:R-:W-:Y:S01]  /*2150*/  IMAD.IADD R9, R7, 0x1, R9 ;  /* 0x0000000107097824 */ /* 0x000fe200078e0209 */
[-C--:B------:R-:W-:Y:S02]  /*2160*/  LEA R6, P1, R20, R94.reuse, 0x3 ;  /* 0x0000005e14067211 */ /* 0x080fe400078218ff */
[----:B------:R-:W-:Y:S02]  /*2170*/  IADD3 R8, P2, R11, R94, RZ ;  /* 0x0000005e0b087210 */ /* 0x000fe40007f5e0ff */
[----:B------:R-:W-:Y:S02]  /*2180*/  IADD3.X R95, R9, UR5, RZ, P0, !PT ;  /* 0x00000005095f7c10 */ /* 0x000fe400087fe4ff */
[----:B-----5:R-:W-:-:S02]  /*2190*/  ISETP.NE.AND P0, PT, R90, RZ, PT ;  /* 0x000000ff5a00720c */ /* 0x020fc40003f05270 */
[----:B------:R-:W-:Y:S01]  /*21a0*/  LEA.HI.X R7, R20, R95, R21, 0x3, P1 ;  /* 0x0000005f14077211 */ /* 0x000fe200008f1c15 */
[----:B------:R-:W-:Y:S01]  /*21b0*/  IMAD.X R9, R13, 0x1, R95, P2 ;  /* 0x000000010d097824 */ /* 0x000fe200010e065f */
[----:B------:R-:W-:-:S05]  /*21c0*/  IADD3 R10, P1, R11, R6, RZ ;  /* 0x000000060b0a7210 */ /* 0x000fca0007f3e0ff */
[----:B------:R-:W-:-:S04]  /*21d0*/  IMAD.X R11, R13, 0x1, R7, P1 ;  /* 0x000000010d0b7824 */ /* 0x000fc800008e0607 */
[----:B------:R-:W-:Y:S05]  /*21e0*/  @!P0 BRA `(.L_x_36) ;  /* 0x0000002400948947 */ /* 0x000fea0003800000 */
[----:B------:R-:W0:Y:S01]  /*21f0*/  LDC.64 R92, c[0x0][0x5b0] ;  /* 0x00016c00ff5c7b82 */ /* 0x000e220000000a00 */
[----:B------:R-:W-:Y:S01]  /*2200*/  ULDC.64 UR4, c[0x0][0x5b8] ;  /* 0x00016e0000047ab9 */ /* 0x000fe20000000a00 */
[----:B------:R-:W-:Y:S01]  /*2210*/  ISETP.GE.AND P0, PT, R102, 0x1, PT ;  /* 0x000000016600780c */ /* 0x000fe20003f06270 */
[----:B------:R-:W-:Y:S01]  /*2220*/  IMAD R21, R96, UR4, RZ ;  /* 0x0000000460157c24 */ /* 0x000fe2000f8e02ff */
[----:B------:R-:W-:Y:S01]  /*2230*/  BSSY B1, `(.L_x_37) ;  /* 0x0000010000017945 */ /* 0x000fe20003800000 */
[C---:B------:R-:W-:Y:S01]  /*2240*/  IMAD.WIDE.U32 R14, R88.reuse, UR4, R14 ;  /* 0x00000004580e7c25 */ /* 0x040fe2000f8e000e */
[----:B------:R-:W-:Y:S02]  /*2250*/  ISETP.LT.OR P3, PT, R3, 0x1, !P0 ;  /* 0x000000010300780c */ /* 0x000fe40004761670 */
[----:B------:R-:W1:Y:S01]  /*2260*/  LDC.64 R12, c[0x0][0x5a8] ;  /* 0x00016a00ff0c7b82 */ /* 0x000e620000000a00 */
[----:B------:R-:W-:Y:S02]  /*2270*/  IMAD R21, R88, UR5, R21 ;  /* 0x0000000558157c24 */ /* 0x000fe4000f8e0215 */
[----:B------:R-:W-:-:S02]  /*2280*/  IMAD.MOV.U32 R20, RZ, RZ, R14 ;  /* 0x000000ffff147224 */ /* 0x000fc400078e000e */
[----:B------:R-:W-:Y:S02]  /*2290*/  IMAD.IADD R21, R15, 0x1, R21 ;  /* 0x000000010f157824 */ /* 0x000fe400078e0215 */
[-C--:B0-----:R-:W-:Y:S01]  /*22a0*/  IMAD R88, R5, R92.reuse, RZ ;  /* 0x0000005c05587224 */ /* 0x081fe200078e02ff */
[----:B------:R-:W-:Y:S01]  /*22b0*/  SHF.L.U64.HI R99, R92, 0x3, R93 ;  /* 0x000000035c637819 */ /* 0x000fe2000001025d */
[----:B------:R-:W-:-:S04]  /*22c0*/  IMAD.WIDE.U32 R96, R107, R92, R20 ;  /* 0x0000005c6b607225 */ /* 0x000fc800078e0014 */
[----:B------:R-:W-:Y:S01]  /*22d0*/  IMAD R105, R107, R93, R88 ;  /* 0x0000005d6b697224 */ /* 0x000fe200078e0258 */
[----:B-1----:R-:W-:Y:S01]  /*22e0*/  IADD3 R96, P1, R96, R12, RZ ;  /* 0x0000000c60607210 */ /* 0x002fe20007f3e0ff */
[----:B------:R-:W-:-:S03]  /*22f0*/  IMAD.SHL.U32 R98, R92, 0x8, RZ ;  /* 0x000000085c627824 */ /* 0x000fc600078e00ff */
[----:B------:R-:W-:Y:S01]  /*2300*/  IADD3.X R97, R13, R97, R105, P1, !PT ;  /* 0x000000610d617210 */ /* 0x000fe20000ffe469 */
[----:B------:R-:W-:Y:S08]  /*2310*/  @P3 BRA `(.L_x_38) ;  /* 0x0000000000043947 */ /* 0x000ff00003800000 */
[----:B--2---:R0:W5:Y:S02]  /*2320*/  LDG.E.U8 R91, desc[UR36][R96.64] ;  /* 0x00000024605b7981 */ /* 0x004164000c1e1100 */
.L_x_38:
[----:B------:R-:W-:Y:S05]  /*2330*/  BSYNC B1 ;  /* 0x0000000000017941 */ /* 0x000fea0003800000 */
.L_x_37:
[----:B-----5:R-:W-:Y:S01]  /*2340*/  LOP3.LUT R88, R91, 0xffff, RZ, 0xc0, !PT ;  /* 0x0000ffff5b587812 */ /* 0x020fe200078ec0ff */
[----:B------:R-:W-:Y:S01]  /*2350*/  IMAD.WIDE.U32 R100, R107, R92, R98 ;  /* 0x0000005c6b647225 */ /* 0x000fe200078e0062 */
[----:B------:R-:W-:Y:S01]  /*2360*/  ISETP.LT.OR P4, PT, R3, 0x2, !P0 ;  /* 0x000000020300780c */ /* 0x000fe20004781670 */
[----:B------:R-:W-:Y:S01]  /*2370*/  BSSY B1, `(.L_x_39) ;  /* 0x000000e000017945 */ /* 0x000fe20003800000 */
[----:B------:R-:W-:Y:S01]  /*2380*/  PRMT R103, R88, 0x8880, RZ ;  /* 0x0000888058677816 */ /* 0x000fe200000000ff */
[----:B------:R-:W-:Y:S01]  /*2390*/  IMAD.IADD R101, R105, 0x1, R101 ;  /* 0x0000000169657824 */ /* 0x000fe200078e0265 */
[----:B------:R-:W-:Y:S02]  /*23a0*/  IADD3 R100, P2, P5, R14, R12, R100 ;  /* 0x0000000c0e647210 */ /* 0x000fe40007d5e064 */
[----:B------:R-:W-:Y:S01]  /*23b0*/  ISETP.GE.AND P1, PT, R102, 0x9, PT ;  /* 0x000000096600780c */ /* 0x000fe20003f26270 */
[----:B------:R-:W-:Y:S01]  /*23c0*/  IMAD R88, R103, R90, RZ ;  /* 0x0000005a67587224 */ /* 0x000fe200078e02ff */
[----:B------:R-:W-:-:S02]  /*23d0*/  IADD3.X R101, R21, R13, R101, P2, P5 ;  /* 0x0000000d15657210 */ /* 0x000fc400017ea465 */
[----:B------:R-:W-:Y:S01]  /*23e0*/  ISETP.LT.OR P2, PT, R3, 0x1, !P1 ;  /* 0x000000010300780c */ /* 0x000fe20004f41670 */
[----:B------:R-:W-:-:S05]  /*23f0*/  @!P3 IMAD R103, R56, R89, R88 ;  /* 0x000000593867b224 */ /* 0x000fca00078e0258 */
[----:B------:R1:W-:Y:S01]  /*2400*/  @!P3 STG.E.U8 desc[UR36][R94.64], R103 ;  /* 0x000000675e00b986 */ /* 0x0003e2000c101124 */
[----:B------:R-:W-:Y:S06]  /*2410*/  @P4 BRA `(.L_x_40) ;  /* 0x00000000000c4947 */ /* 0x000fec0003800000 */
[----:B--2---:R-:W1:Y:S02]  /*2420*/  LDG.E.U8 R91, desc[UR36][R96.64+0x1] ;  /* 0x00000124605b7981 */ /* 0x004e64000c1e1100 */
[----:B-1----:R-:W-:-:S05]  /*2430*/  PRMT R103, R91, 0x8880, RZ ;  /* 0x000088805b677816 */ /* 0x002fca00000000ff */
[----:B------:R-:W-:-:S07]  /*2440*/  IMAD R88, R103, R90, RZ ;  /* 0x0000005a67587224 */ /* 0x000fce00078e02ff */
.L_x_40:
[----:B------:R-:W-:Y:S05]  /*2450*/  BSYNC B1 ;  /* 0x0000000000017941 */ /* 0x000fea0003800000 */
.L_x_39:
[----:B------:R-:W-:Y:S01]  /*2460*/  @!P4 IMAD R57, R57, R89, R88 ;  /* 0x000000593939c224 */ /* 0x000fe200078e0258 */
[----:B------:R-:W-:Y:S04]  /*2470*/  BSSY B1, `(.L_x_41) ;  /* 0x0000006000017945 */ /* 0x000fe80003800000 */
[----:B------:R3:W-:Y:S01]  /*2480*/  @!P4 STG.E.U8 desc[UR36][R94.64+0x1], R57 ;  /* 0x000001395e00c986 */ /* 0x0007e2000c101124 */
[----:B------:R-:W-:Y:S05]  /*2490*/  @P2 BRA `(.L_x_42) ;  /* 0x00000000000c2947 */ /* 0x000fea0003800000 */
[----:B--2---:R-:W3:Y:S02]  /*24a0*/  LDG.E.U8 R91, desc[UR36][R100.64] ;  /* 0x00000024645b7981 */ /* 0x004ee4000c1e1100 */
[----:B---3--:R-:W-:-:S05]  /*24b0*/  PRMT R57, R91, 0x8880, RZ ;  /* 0x000088805b397816 */ /* 0x008fca00000000ff */
[----:B------:R-:W-:-:S07]  /*24c0*/  IMAD R88, R57, R90, RZ ;  /* 0x0000005a39587224 */ /* 0x000fce00078e02ff */
.L_x_42:
[----:B------:R-:W-:Y:S05]  /*24d0*/  BSYNC B1 ;  /* 0x0000000000017941 */ /* 0x000fea0003800000 */
.L_x_41:
[C---:B------:R-:W-:Y:S01]  /*24e0*/  ISETP.LT.OR P4, PT, R3.reuse, 0x2, !P1 ;  /* 0x000000020300780c */ /* 0x040fe20004f81670 */
[----:B---3--:R-:W-:Y:S01]  /*24f0*/  @!P2 IMAD R57, R58, R89, R88 ;  /* 0x000000593a39a224 */ /* 0x008fe200078e0258 */
[----:B------:R-:W-:Y:S01]  /*2500*/  BSSY B1, `(.L_x_43) ;  /* 0x0000009000017945 */ /* 0x000fe20003800000 */
[C---:B------:R-:W-:Y:S02]  /*2510*/  ISETP.LT.OR P3, PT, R3.reuse, 0x9, !P0 ;  /* 0x000000090300780c */ /* 0x040fe40004761670 */
[C---:B------:R-:W-:Y:S01]  /*2520*/  ISETP.LT.OR P5, PT, R3.reuse, 0xa, !P0 ;  /* 0x0000000a0300780c */ /* 0x040fe200047a1670 */
[----:B------:R3:W-:Y:S01]  /*2530*/  @!P2 STG.E.U8 desc[UR36][R6.64], R57 ;  /* 0x000000390600a986 */ /* 0x0007e2000c101124 */
[----:B------:R-:W-:-:S06]  /*2540*/  ISETP.LT.OR P2, PT, R3, 0x9, !P1 ;  /* 0x000000090300780c */ /* 0x000fcc0004f41670 */
[----:B------:R-:W-:Y:S07]  /*2550*/  @P4 BRA `(.L_x_44) ;  /* 0x00000000000c4947 */ /* 0x000fee0003800000 */
[----:B--2---:R-:W3:Y:S02]  /*2560*/  LDG.E.U8 R91, desc[UR36][R100.64+0x1] ;  /* 0x00000124645b7981 */ /* 0x004ee4000c1e1100 */
[----:B---3--:R-:W-:-:S05]  /*2570*/  PRMT R57, R91, 0x8880, RZ ;  /* 0x000088805b397816 */ /* 0x008fca00000000ff */
[----:B------:R-:W-:-:S07]  /*2580*/  IMAD R88, R57, R90, RZ ;  /* 0x0000005a39587224 */ /* 0x000fce00078e02ff */
.L_x_44:
[----:B------:R-:W-:Y:S05]  /*2590*/  BSYNC B1 ;  /* 0x0000000000017941 */ /* 0x000fea0003800000 */
.L_x_43:
[----:B------:R-:W-:Y:S01]  /*25a0*/  @!P4 IMAD R59, R59, R89, R88 ;  /* 0x000000593b3bc224 */ /* 0x000fe200078e0258 */
[----:B------:R-:W-:Y:S04]  /*25b0*/  BSSY B1, `(.L_x_45) ;  /* 0x0000006000017945 */ /* 0x000fe80003800000 */
[----:B------:R4:W-:Y:S01]  /*25c0*/  @!P4 STG.E.U8 desc[UR36][R6.64+0x1], R59 ;  /* 0x0000013b0600c986 */ /* 0x0009e2000c101124 */
[----:B------:R-:W-:Y:S05]  /*25d0*/  @P3 BRA `(.L_x_46) ;  /* 0x00000000000c3947 */ /* 0x000fea0003800000 */
[----:B--2---:R-:W3:Y:S02]  /*25e0*/  LDG.E.U8 R91, desc[UR36][R96.64+0x8] ;  /* 0x00000824605b7981 */ /* 0x004ee4000c1e1100 */
[----:B---3--:R-:W-:-:S05]  /*25f0*/  PRMT R57, R91, 0x8880, RZ ;  /* 0x000088805b397816 */ /* 0x008fca00000000ff */
[----:B------:R-:W-:-:S07]  /*2600*/  IMAD R88, R57, R90, RZ ;  /* 0x0000005a39587224 */ /* 0x000fce00078e02ff */
.L_x_46:
[----:B------:R-:W-:Y:S05]  /*2610*/  BSYNC B1 ;  /* 0x0000000000017941 */ /* 0x000fea0003800000 */
.L_x_45:
[----:B---3--:R-:W-:Y:S01]  /*2620*/  @!P3 IMAD R57, R60, R89, R88 ;  /* 0x000000593c39b224 */ /* 0x008fe200078e0258 */
[----:B------:R-:W-:Y:S04]  /*2630*/  BSSY B1, `(.L_x_47) ;  /* 0x0000006000017945 */ /* 0x000fe80003800000 */
[----:B------:R3:W-:Y:S01]  /*2640*/  @!P3 STG.E.U8 desc[UR36][R94.64+0x8], R57 ;  /* 0x000008395e00b986 */ /* 0x0007e2000c101124 */
[----:B------:R-:W-:Y:S05]  /*2650*/  @P5 BRA `(.L_x_48) ;  /* 0x00000000000c5947 */ /* 0x000fea0003800000 */
[----:B--2---:R-:W3:Y:S02]  /*2660*/  LDG.E.U8 R91, desc[UR36][R96.64+0x9] ;  /* 0x00000924605b7981 */ /* 0x004ee4000c1e1100 */
[----:B---3--:R-:W-:-:S05]  /*2670*/  PRMT R57, R91, 0x8880, RZ ;  /* 0x000088805b397816 */ /* 0x008fca00000000ff */
[----:B------:R-:W-:-:S07]  /*2680*/  IMAD R88, R57, R90, RZ ;  /* 0x0000005a39587224 */ /* 0x000fce00078e02ff */
.L_x_48:
[----:B------:R-:W-:Y:S05]  /*2690*/  BSYNC B1 ;  /* 0x0000000000017941 */ /* 0x000fea0003800000 */
.L_x_47:
[----:B------:R-:W-:Y:S01]  /*26a0*/  @!P5 IMAD R61, R61, R89, R88 ;  /* 0x000000593d3dd224 */ /* 0x000fe200078e0258 */
[----:B------:R-:W-:Y:S04]  /*26b0*/  BSSY B1, `(.L_x_49) ;  /* 0x0000006000017945 */ /* 0x000fe80003800000 */
[----:B------:R0:W-:Y:S01]  /*26c0*/  @!P5 STG.E.U8 desc[UR36][R94.64+0x9], R61 ;  /* 0x0000093d5e00d986 */ /* 0x0001e2000c101124 */
[----:B------:R-:W-:Y:S05]  /*26d0*/  @P2 BRA `(.L_x_50) ;  /* 0x00000000000c2947 */ /* 0x000fea0003800000 */
[----:B--2---:R-:W3:Y:S02]  /*26e0*/  LDG.E.U8 R91, desc[UR36][R100.64+0x8] ;  /* 0x00000824645b7981 */ /* 0x004ee4000c1e1100 */
[----:B---3--:R-:W-:-:S05]  /*26f0*/  PRMT R57, R91, 0x8880, RZ ;  /* 0x000088805b397816 */ /* 0x008fca00000000ff */
[----:B------:R-:W-:-:S07]  /*2700*/  IMAD R88, R57, R90, RZ ;  /* 0x0000005a39587224 */ /* 0x000fce00078e02ff */
.L_x_50:
[----:B------:R-:W-:Y:S05]  /*2710*/  BSYNC B1 ;  /* 0x0000000000017941 */ /* 0x000fea0003800000 */
.L_x_49:
        /* <DEDUP_REMOVED lines=11> */
.L_x_52:
[----:B------:R-:W-:Y:S05]  /*27d0*/  BSYNC B1 ;  /* 0x0000000000017941 */ /* 0x000fea0003800000 */
.L_x_51:
[----:B------:R-:W-:Y:S01]  /*27e0*/  @!P4 IMAD R63, R63, R89, R88 ;  /* 0x000000593f3fc224 */ /* 0x000fe200078e0258 */
[----:B------:R-:W-:Y:S04]  /*27f0*/  BSSY B1, `(.L_x_53) ;  /* 0x0000006000017945 */ /* 0x000fe80003800000 */
[----:B------:R0:W-:Y:S01]  /*2800*/  @!P4 STG.E.U8 desc[UR36][R6.64+0x9], R63 ;  /* 0x0000093f0600c986 */ /* 0x0001e2000c101124 */
[----:B------:R-:W-:Y:S05]  /*2810*/  @P3 BRA `(.L_x_54) ;  /* 0x00000000000c3947 */ /* 0x000fea0003800000 */
[----:B--2---:R-:W3:Y:S02]  /*2820*/  LDG.E.U8 R91, desc[UR36][R96.64+0x10] ;  /* 0x00001024605b7981 */ /* 0x004ee4000c1e1100 */
[----:B---3--:R-:W-:-:S05]  /*2830*/  PRMT R57, R91, 0x8880, RZ ;  /* 0x000088805b397816 */ /* 0x008fca00000000ff */
[----:B------:R-:W-:-:S07]  /*2840*/  IMAD R88, R57, R90, RZ ;  /* 0x0000005a39587224 */ /* 0x000fce00078e02ff */
.L_x_54:
[----:B------:R-:W-:Y:S05]  /*2850*/  BSYNC B1 ;  /* 0x0000000000017941 */ /* 0x000fea0003800000 */
.L_x_53:
[----:B---3--:R-:W-:Y:S01]  /*2860*/  @!P3 IMAD R57, R64, R89, R88 ;  /* 0x000000594039b224 */ /* 0x008fe200078e0258 */
[----:B------:R-:W-:Y:S04]  /*2870*/  BSSY B1, `(.L_x_55) ;  /* 0x0000006000017945 */ /* 0x000fe80003800000 */
[----:B------:R3:W-:Y:S01]  /*2880*/  @!P3 STG.E.U8 desc[UR36][R94.64+0x10], R57 ;  /* 0x000010395e00b986 */ /* 0x0007e2000c101124 */
[----:B------:R-:W-:Y:S05]  /*2890*/  @P5 BRA `(.L_x_56) ;  /* 0x00000000000c5947 */ /* 0x000fea0003800000 */
[----:B--2---:R-:W3:Y:S02]  /*28a0*/  LDG.E.U8 R91, desc[UR36][R96.64+0x11] ;  /* 0x00001124605b7981 */ /* 0x004ee4000c1e1100 */
[----:B---3--:R-:W-:-:S05]  /*28b0*/  PRMT R57, R91, 0x8880, RZ ;  /* 0x000088805b397816 */ /* 0x008fca00000000ff */
[----:B------:R-:W-:-:S07]  /*28c0*/  IMAD R88, R57, R90, RZ ;  /* 0x0000005a39587224 */ /* 0x000fce00078e02ff */
.L_x_56:
[----:B------:R-:W-:Y:S05]  /*28d0*/  BSYNC B1 ;  /* 0x0000000000017941 */ /* 0x000fea0003800000 */
.L_x_55:
[----:B------:R-:W-:Y:S01]  /*28e0*/  @!P5 IMAD R65, R65, R89, R88 ;  /* 0x000000594141d224 */ /* 0x000fe200078e0258 */
[----:B------:R-:W-:Y:S04]  /*28f0*/  BSSY B1, `(.L_x_57) ;  /* 0x0000006000017945 */ /* 0x000fe80003800000 */
[----:B------:R0:W-:Y:S01]  /*2900*/  @!P5 STG.E.U8 desc[UR36][R94.64+0x11], R65 ;  /* 0x000011415e00d986 */ /* 0x0001e2000c101124 */
[----:B------:R-:W-:Y:S05]  /*2910*/  @P2 BRA `(.L_x_58) ;  /* 0x00000000000c2947 */ /* 0x000fea0003800000 */
[----:B--2---:R-:W3:Y:S02]  /*2920*/  LDG.E.U8 R91, desc[UR36][R100.64+0x10] ;  /* 0x00001024645b7981 */ /* 0x004ee4000c1e1100 */
[----:B---3--:R-:W-:-:S05]  /*2930*/  PRMT R57, R91, 0x8880, RZ ;  /* 0x000088805b397816 */ /* 0x008fca00000000ff */
[----:B------:R-:W-:-:S07]  /*2940*/  IMAD R88, R57, R90, RZ ;  /* 0x0000005a39587224 */ /* 0x000fce00078e02ff */
.L_x_58:
[----:B------:R-:W-:Y:S05]  /*2950*/  BSYNC B1 ;  /* 0x0000000000017941 */ /* 0x000fea0003800000 */
.L_x_57:
        /* <DEDUP_REMOVED lines=11> */
.L_x_60:
[----:B------:R-:W-:Y:S05]  /*2a10*/  BSYNC B1 ;  /* 0x0000000000017941 */ /* 0x000fea0003800000 */
.L_x_59:
[----:B------:R-:W-:Y:S01]  /*2a20*/  @!P4 IMAD R67, R67, R89, R88 ;  /* 0x000000594343c224 */ /* 0x000fe200078e0258 */
[----:B------:R-:W-:Y:S04]  /*2a30*/  BSSY B1, `(.L_x_61) ;  /* 0x0000006000017945 */ /* 0x000fe80003800000 */
[----:B------:R0:W-:Y:S01]  /*2a40*/  @!P4 STG.E.U8 desc[UR36][R6.64+0x11], R67 ;  /* 0x000011430600c986 */ /* 0x0001e2000c101124 */
[----:B------:R-:W-:Y:S05]  /*2a50*/  @P3 BRA `(.L_x_62) ;  /* 0x00000000000c3947 */ /* 0x000fea0003800000 */
[----:B--2---:R-:W3:Y:S02]  /*2a60*/  LDG.E.U8 R91, desc[UR36][R96.64+0x18] ;  /* 0x00001824605b7981 */ /* 0x004ee4000c1e1100 */
[----:B---3--:R-:W-:-:S05]  /*2a70*/  PRMT R57, R91, 0x8880, RZ ;  /* 0x000088805b397816 */ /* 0x008fca00000000ff */
[----:B------:R-:W-:-:S07]  /*2a80*/  IMAD R88, R57, R90, RZ ;  /* 0x0000005a39587224 */ /* 0x000fce00078e02ff */
.L_x_62:
[----:B------:R-:W-:Y:S05]  /*2a90*/  BSYNC B1 ;  /* 0x0000000000017941 */ /* 0x000fea0003800000 */
.L_x_61:
[----:B---3--:R-:W-:Y:S01]  /*2aa0*/  @!P3 IMAD R57, R68, R89, R88 ;  /* 0x000000594439b224 */ /* 0x008fe200078e0258 */
[----:B------:R-:W-:Y:S04]  /*2ab0*/  BSSY B1, `(.L_x_63) ;  /* 0x0000006000017945 */ /* 0x000fe80003800000 */
[----:B------:R3:W-:Y:S01]  /*2ac0*/  @!P3 STG.E.U8 desc[UR36][R94.64+0x18], R57 ;  /* 0x000018395e00b986 */ /* 0x0007e2000c101124 */
[----:B------:R-:W-:Y:S05]  /*2ad0*/  @P5 BRA `(.L_x_64) ;  /* 0x00000000000c5947 */ /* 0x000fea0003800000 */
[----:B--2---:R-:W3:Y:S02]  /*2ae0*/  LDG.E.U8 R91, desc[UR36][R96.64+0x19] ;  /* 0x00001924605b7981 */ /* 0x004ee4000c1e1100 */
[----:B---3--:R-:W-:-:S05]  /*2af0*/  PRMT R57, R91, 0x8880, RZ ;  /* 0x000088805b397816 */ /* 0x008fca00000000ff */
[----:B------:R-:W-:-:S07]  /*2b00*/  IMAD R88, R57, R90, RZ ;  /* 0x0000005a39587224 */ /* 0x000fce00078e02ff */
.L_x_64:
[----:B------:R-:W-:Y:S05]  /*2b10*/  BSYNC B1 ;  /* 0x0000000000017941 */ /* 0x000fea0003800000 */
.L_x_63:
[----:B------:R-:W-:Y:S01]  /*2b20*/  @!P5 IMAD R69, R69, R89, R88 ;  /* 0x000000594545d224 */ /* 0x000fe200078e0258 */
[----:B------:R-:W-:Y:S04]  /*2b30*/  BSSY B1, `(.L_x_65) ;  /* 0x0000006000017945 */ /* 0x000fe80003800000 */
[----:B------:R0:W-:Y:S01]  /*2b40*/  @!P5 STG.E.U8 desc[UR36][R94.64+0x19], R69 ;  /* 0x000019455e00d986 */ /* 0x0001e2000c101124 */
[----:B------:R-:W-:Y:S05]  /*2b50*/  @P2 BRA `(.L_x_66) ;  /* 0x00000000000c2947 */ /* 0x000fea0003800000 */
[----:B--2---:R-:W3:Y:S02]  /*2b60*/  LDG.E.U8 R91, desc[UR36][R100.64+0x18] ;  /* 0x00001824645b7981 */ /* 0x004ee4000c1e1100 */
[----:B---3--:R-:W-:-:S05]  /*2b70*/  PRMT R57, R91, 0x8880, RZ ;  /* 0x000088805b397816 */ /* 0x008fca00000000ff */
[----:B------:R-:W-:-:S07]  /*2b80*/  IMAD R88, R57, R90, RZ ;  /* 0x0000005a39587224 */ /* 0x000fce00078e02ff */
.L_x_66:
[----:B------:R-:W-:Y:S05]  /*2b90*/  BSYNC B1 ;  /* 0x0000000000017941 */ /* 0x000fea0003800000 */
.L_x_65:
        /* <DEDUP_REMOVED lines=11> */
.L_x_68:
[----:B------:R-:W-:Y:S05]  /*2c50*/  BSYNC B1 ;  /* 0x0000000000017941 */ /* 0x000fea0003800000 */
.L_x_67:
[----:B------:R-:W-:Y:S01]  /*2c60*/  @!P4 IMAD R71, R71, R89, R88 ;  /* 0x000000594747c224 */ /* 0x000fe200078e0258 */
[----:B------:R-:W-:Y:S04]  /*2c70*/  BSSY B1, `(.L_x_69) ;  /* 0x0000006000017945 */ /* 0x000fe80003800000 */
[----:B------:R0:W-:Y:S01]  /*2c80*/  @!P4 STG.E.U8 desc[UR36][R6.64+0x19], R71 ;  /* 0x000019470600c986 */ /* 0x0001e2000c101124 */
[----:B------:R-:W-:Y:S05]  /*2c90*/  @P3 BRA `(.L_x_70) ;  /* 0x00000000000c3947 */ /* 0x000fea0003800000 */
[----:B--2---:R-:W3:Y:S02]  /*2ca0*/  LDG.E.U8 R91, desc[UR36][R96.64+0x20] ;  /* 0x00002024605b7981 */ /* 0x004ee4000c1e1100 */
[----:B---3--:R-:W-:-:S05]  /*2cb0*/  PRMT R57, R91, 0x8880, RZ ;  /* 0x000088805b397816 */ /* 0x008fca00000000ff */
[----:B------:R-:W-:-:S07]  /*2cc0*/  IMAD R88, R57, R90, RZ ;  /* 0x0000005a39587224 */ /* 0x000fce00078e02ff */
.L_x_70:
[----:B------:R-:W-:Y:S05]  /*2cd0*/  BSYNC B1 ;  /* 0x0000000000017941 */ /* 0x000fea0003800000 */
.L_x_69:
[----:B---3--:R-:W-:Y:S01]  /*2ce0*/  @!P3 IMAD R57, R72, R89, R88 ;  /* 0x000000594839b224 */ /* 0x008fe200078e0258 */
[----:B------:R-:W-:Y:S04]  /*2cf0*/  BSSY B1, `(.L_x_71) ;  /* 0x0000006000017945 */ /* 0x000fe80003800000 */
[----:B------:R3:W-:Y:S01]  /*2d00*/  @!P3 STG.E.U8 desc[UR36][R94.64+0x20], R57 ;  /* 0x000020395e00b986 */ /* 0x0007e2000c101124 */
[----:B------:R-:W-:Y:S05]  /*2d10*/  @P5 BRA `(.L_x_72) ;  /* 0x00000000000c5947 */ /* 0x000fea0003800000 */
[----:B--2---:R-:W3:Y:S02]  /*2d20*/  LDG.E.U8 R91, desc[UR36][R96.64+0x21] ;  /* 0x00002124605b7981 */ /* 0x004ee4000c1e1100 */
[----:B---3--:R-:W-:-:S05]  /*2d30*/  PRMT R57, R91, 0x8880, RZ ;  /* 0x000088805b397816 */ /* 0x008fca00000000ff */
[----:B------:R-:W-:-:S07]  /*2d40*/  IMAD R88, R57, R90, RZ ;  /* 0x0000005a39587224 */ /* 0x000fce00078e02ff */
.L_x_72:
[----:B------:R-:W-:Y:S05]  /*2d50*/  BSYNC B1 ;  /* 0x0000000000017941 */ /* 0x000fea0003800000 */
.L_x_71:
[----:B------:R-:W-:Y:S01]  /*2d60*/  @!P5 IMAD R73, R73, R89, R88 ;  /* 0x000000594949d224 */ /* 0x000fe200078e0258 */
[----:B------:R-:W-:Y:S04]  /*2d70*/  BSSY B1, `(.L_x_73) ;  /* 0x0000006000017945 */ /* 0x000fe80003800000 */
[----:B------:R0:W-:Y:S01]  /*2d80*/  @!P5 STG.E.U8 desc[UR36][R94.64+0x21], R73 ;  /* 0x000021495e00d986 */ /* 0x0001e2000c101124 */
[----:B------:R-:W-:Y:S05]  /*2d90*/  @P2 BRA `(.L_x_74) ;  /* 0x00000000000c2947 */ /* 0x000fea0003800000 */
[----:B--2---:R-:W3:Y:S02]  /*2da0*/  LDG.E.U8 R91, desc[UR36][R100.64+0x20] ;  /* 0x00002024645b7981 */ /* 0x004ee4000c1e1100 */
[----:B---3--:R-:W-:-:S05]  /*2db0*/  PRMT R57, R91, 0x8880, RZ ;  /* 0x000088805b397816 */ /* 0x008fca00000000ff */
[----:B------:R-:W-:-:S07]  /*2dc0*/  IMAD R88, R57, R90, RZ ;  /* 0x0000005a39587224 */ /* 0x000fce00078e02ff */
.L_x_74:
[----:B------:R-:W-:Y:S05]  /*2dd0*/  BSYNC B1 ;  /* 0x0000000000017941 */ /* 0x000fea0003800000 */
.L_x_73:
        /* <DEDUP_REMOVED lines=11> */
.L_x_76:
[----:B------:R-:W-:Y:S05]  /*2e90*/  BSYNC B1 ;  /* 0x0000000000017941 */ /* 0x000fea0003800000 */
.L_x_75:
[----:B------:R-:W-:Y:S01]  /*2ea0*/  @!P4 IMAD R75, R75, R89, R88 ;  /* 0x000000594b4bc224 */ /* 0x000fe200078e0258 */
[----:B------:R-:W-:Y:S04]  /*2eb0*/  BSSY B1, `(.L_x_77) ;  /* 0x0000006000017945 */ /* 0x000fe80003800000 */
[----:B------:R0:W-:Y:S01]  /*2ec0*/  @!P4 STG.E.U8 desc[UR36][R6.64+0x21], R75 ;  /* 0x0000214b0600c986 */ /* 0x0001e2000c101124 */
[----:B------:R-:W-:Y:S05]  /*2ed0*/  @P3 BRA `(.L_x_78) ;  /* 0x00000000000c3947 */ /* 0x000fea0003800000 */
[----:B--2---:R-:W3:Y:S02]  /*2ee0*/  LDG.E.U8 R91, desc[UR36][R96.64+0x28] ;  /* 0x00002824605b7981 */ /* 0x004ee4000c1e1100 */
[----:B---3--:R-:W-:-:S05]  /*2ef0*/  PRMT R57, R91, 0x8880, RZ ;  /* 0x000088805b397816 */ /* 0x008fca00000000ff */
[----:B------:R-:W-:-:S07]  /*2f00*/  IMAD R88, R57, R90, RZ ;  /* 0x0000005a39587224 */ /* 0x000fce00078e02ff */
.L_x_78:
[----:B------:R-:W-:Y:S05]  /*2f10*/  BSYNC B1 ;  /* 0x0000000000017941 */ /* 0x000fea0003800000 */
.L_x_77:
[----:B---3--:R-:W-:Y:S01]  /*2f20*/  @!P3 IMAD R57, R76, R89, R88 ;  /* 0x000000594c39b224 */ /* 0x008fe200078e0258 */
[----:B------:R-:W-:Y:S04]  /*2f30*/  BSSY B1, `(.L_x_79) ;  /* 0x0000006000017945 */ /* 0x000fe80003800000 */
[----:B------:R3:W-:Y:S01]  /*2f40*/  @!P3 STG.E.U8 desc[UR36][R94.64+0x28], R57 ;  /* 0x000028395e00b986 */ /* 0x0007e2000c101124 */
[----:B------:R-:W-:Y:S05]  /*2f50*/  @P5 BRA `(.L_x_80) ;  /* 0x00000000000c5947 */ /* 0x000fea0003800000 */
[----:B--2---:R-:W3:Y:S02]  /*2f60*/  LDG.E.U8 R91, desc[UR36][R96.64+0x29] ;  /* 0x00002924605b7981 */ /* 0x004ee4000c1e1100 */
[----:B---3--:R-:W-:-:S05]  /*2f70*/  PRMT R57, R91, 0x8880, RZ ;  /* 0x000088805b397816 */ /* 0x008fca00000000ff */
[----:B------:R-:W-:-:S07]  /*2f80*/  IMAD R88, R57, R90, RZ ;  /* 0x0000005a39587224 */ /* 0x000fce00078e02ff */
.L_x_80:
[----:B------:R-:W-:Y:S05]  /*2f90*/  BSYNC B1 ;  /* 0x0000000000017941 */ /* 0x000fea0003800000 */
.L_x_79:
[----:B------:R-:W-:Y:S01]  /*2fa0*/  @!P5 IMAD R77, R77, R89, R88 ;  /* 0x000000594d4dd224 */ /* 0x000fe200078e0258 */
[----:B------:R-:W-:Y:S04]  /*2fb0*/  BSSY B1, `(.L_x_81) ;  /* 0x0000006000017945 */ /* 0x000fe80003800000 */
[----:B------:R0:W-:Y:S01]  /*2fc0*/  @!P5 STG.E.U8 desc[UR36][R94.64+0x29], R77 ;  /* 0x0000294d5e00d986 */ /* 0x0001e2000c101124 */
[----:B------:R-:W-:Y:S05]  /*2fd0*/  @P2 BRA `(.L_x_82) ;  /* 0x00000000000c2947 */ /* 0x000fea0003800000 */
[----:B--2---:R-:W3:Y:S02]  /*2fe0*/  LDG.E.U8 R91, desc[UR36][R100.64+0x28] ;  /* 0x00002824645b7981 */ /* 0x004ee4000c1e1100 */
[----:B---3--:R-:W-:-:S05]  /*2ff0*/  PRMT R57, R91, 0x8880, RZ ;  /* 0x000088805b397816 */ /* 0x008fca00000000ff */
[----:B------:R-:W-:-:S07]  /*3000*/  IMAD R88, R57, R90, RZ ;  /* 0x0000005a39587224 */ /* 0x000fce00078e02ff */
.L_x_82:
[----:B------:R-:W-:Y:S05]  /*3010*/  BSYNC B1 ;  /* 0x0000000000017941 */ /* 0x000fea0003800000 */
.L_x_81:
        /* <DEDUP_REMOVED lines=11> */
.L_x_84:
[----:B------:R-:W-:Y:S05]  /*30d0*/  BSYNC B1 ;  /* 0x0000000000017941 */ /* 0x000fea0003800000 */
.L_x_83:
[----:B------:R-:W-:Y:S01]  /*30e0*/  @!P4 IMAD R79, R79, R89, R88 ;  /* 0x000000594f4fc224 */ /* 0x000fe200078e0258 */
[----:B------:R-:W-:Y:S04]  /*30f0*/  BSSY B1, `(.L_x_85) ;  /* 0x0000006000017945 */ /* 0x000fe80003800000 */
[----:B------:R0:W-:Y:S01]  /*3100*/  @!P4 STG.E.U8 desc[UR36][R6.64+0x29], R79 ;  /* 0x0000294f0600c986 */ /* 0x0001e2000c101124 */
[----:B------:R-:W-:Y:S05]  /*3110*/  @P3 BRA `(.L_x_86) ;  /* 0x00000000000c3947 */ /* 0x000fea0003800000 */
[----:B--2---:R-:W3:Y:S02]  /*3120*/  LDG.E.U8 R91, desc[UR36][R96.64+0x30] ;  /* 0x00003024605b7981 */ /* 0x004ee4000c1e1100 */
[----:B---3--:R-:W-:-:S05]  /*3130*/  PRMT R57, R91, 0x8880, RZ ;  /* 0x000088805b397816 */ /* 0x008fca00000000ff */
[----:B------:R-:W-:-:S07]  /*3140*/  IMAD R88, R57, R90, RZ ;  /* 0x0000005a39587224 */ /* 0x000fce00078e02ff */
.L_x_86:
[----:B------:R-:W-:Y:S05]  /*3150*/  BSYNC B1 ;  /* 0x0000000000017941 */ /* 0x000fea0003800000 */
.L_x_85:
[----:B---3--:R-:W-:Y:S01]  /*3160*/  @!P3 IMAD R57, R80, R89, R88 ;  /* 0x000000595039b224 */ /* 0x008fe200078e0258 */
[----:B------:R-:W-:Y:S04]  /*3170*/  BSSY B1, `(.L_x_87) ;  /* 0x0000006000017945 */ /* 0x000fe80003800000 */
[----:B------:R3:W-:Y:S01]  /*3180*/  @!P3 STG.E.U8 desc[UR36][R94.64+0x30], R57 ;  /* 0x000030395e00b986 */ /* 0x0007e2000c101124 */
[----:B------:R-:W-:Y:S05]  /*3190*/  @P5 BRA `(.L_x_88) ;  /* 0x00000000000c5947 */ /* 0x000fea0003800000 */
[----:B--2---:R-:W3:Y:S02]  /*31a0*/  LDG.E.U8 R91, desc[UR36][R96.64+0x31] ;  /* 0x00003124605b7981 */ /* 0x004ee4000c1e1100 */
[----:B---3--:R-:W-:-:S05]  /*31b0*/  PRMT R57, R91, 0x8880, RZ ;  /* 0x000088805b397816 */ /* 0x008fca00000000ff */
[----:B------:R-:W-:-:S07]  /*31c0*/  IMAD R88, R57, R90, RZ ;  /* 0x0000005a39587224 */ /* 0x000fce00078e02ff */
.L_x_88:
[----:B------:R-:W-:Y:S05]  /*31d0*/  BSYNC B1 ;  /* 0x0000000000017941 */ /* 0x000fea0003800000 */
.L_x_87:
[----:B------:R-:W-:Y:S01]  /*31e0*/  @!P5 IMAD R81, R81, R89, R88 ;  /* 0x000000595151d224 */ /* 0x000fe200078e0258 */
[----:B------:R-:W-:Y:S04]  /*31f0*/  BSSY B1, `(.L_x_89) ;  /* 0x0000006000017945 */ /* 0x000fe80003800000 */
[----:B------:R0:W-:Y:S01]  /*3200*/  @!P5 STG.E.U8 desc[UR36][R94.64+0x31], R81 ;  /* 0x000031515e00d986 */ /* 0x0001e2000c101124 */
[----:B------:R-:W-:Y:S05]  /*3210*/  @P2 BRA `(.L_x_90) ;  /* 0x00000000000c2947 */ /* 0x000fea0003800000 */
[----:B--2---:R-:W3:Y:S02]  /*3220*/  LDG.E.U8 R91, desc[UR36][R100.64+0x30] ;  /* 0x00003024645b7981 */ /* 0x004ee4000c1e1100 */
[----:B---3--:R-:W-:-:S05]  /*3230*/  PRMT R57, R91, 0x8880, RZ ;  /* 0x000088805b397816 */ /* 0x008fca00000000ff */
[----:B------:R-:W-:-:S07]  /*3240*/  IMAD R88, R57, R90, RZ ;  /* 0x0000005a39587224 */ /* 0x000fce00078e02ff */
.L_x_90:
[----:B------:R-:W-:Y:S05]  /*3250*/  BSYNC B1 ;  /* 0x0000000000017941 */ /* 0x000fea0003800000 */
.L_x_89:
[C---:B------:R-:W-:Y:S01]  /*3260*/  ISETP.LT.OR P4, PT, R3.reuse, 0x32, !P1 ;  /* 0x000000320300780c */ /* 0x040fe20004f81670 */
[----:B---3--:R-:W-:Y:S01]  /*3270*/  @!P2 IMAD R57, R82, R89, R88 ;  /* 0x000000595239a224 */ /* 0x008fe200078e0258 */
[----:B------:R-:W-:Y:S01]  /*3280*/  BSSY B1, `(.L_x_91) ;  /* 0x000000b000017945 */ /* 0x000fe20003800000 */
[----:B------:R-:W-:Y:S02]  /*3290*/  ISETP.LT.OR P3, PT, R3, 0x39, !P0 ;  /* 0x000000390300780c */ /* 0x000fe40004761670 */
[----:B------:R-:W-:Y:S01]  /*32a0*/  IADD3 R107, P5, R107, 0x80, RZ ;  /* 0x000000806b6b7810 */ /* 0x000fe20007fbe0ff */
[----:B------:R3:W-:Y:S01]  /*32b0*/  @!P2 STG.E.U8 desc[UR36][R6.64+0x30], R57 ;  /* 0x000030390600a986 */ /* 0x0007e2000c101124 */
[C---:B------:R-:W-:Y:S02]  /*32c0*/  ISETP.LT.OR P2, PT, R3.reuse, 0x39, !P1 ;  /* 0x000000390300780c */ /* 0x040fe40004f41670 */
[C---:B------:R-:W-:Y:S02]  /*32d0*/  ISETP.LT.OR P0, PT, R3.reuse, 0x3a, !P0 ;  /* 0x0000003a0300780c */ /* 0x040fe40004701670 */
[----:B------:R-:W-:-:S02]  /*32e0*/  ISETP.LT.OR P1, PT, R3, 0x3a, !P1 ;  /* 0x0000003a0300780c */ /* 0x000fc40004f21670 */
[----:B------:R-:W-:Y:S11]  /*32f0*/  @P4 BRA `(.L_x_92) ;  /* 0x00000000000c4947 */ /* 0x000ff60003800000 */
[----:B--2---:R-:W3:Y:S02]  /*3300*/  LDG.E.U8 R91, desc[UR36][R100.64+0x31] ;  /* 0x00003124645b7981 */ /* 0x004ee4000c1e1100 */
[----:B---3--:R-:W-:-:S05]  /*3310*/  PRMT R57, R91, 0x8880, RZ ;  /* 0x000088805b397816 */ /* 0x008fca00000000ff */
[----:B------:R-:W-:-:S07]  /*3320*/  IMAD R88, R57, R90, RZ ;  /* 0x0000005a39587224 */ /* 0x000fce00078e02ff */
.L_x_92:
[----:B------:R-:W-:Y:S05]  /*3330*/  BSYNC B1 ;  /* 0x0000000000017941 */ /* 0x000fea0003800000 */
.L_x_91:
[----:B------:R-:W-:Y:S01]  /*3340*/  @!P4 IMAD R83, R83, R89, R88 ;  /* 0x000000595353c224 */ /* 0x000fe200078e0258 */
[----:B------:R-:W-:Y:S04]  /*3350*/  BSSY B1, `(.L_x_93) ;  /* 0x0000006000017945 */ /* 0x000fe80003800000 */
[----:B------:R0:W-:Y:S01]  /*3360*/  @!P4 STG.E.U8 desc[UR36][R6.64+0x31], R83 ;  /* 0x000031530600c986 */ /* 0x0001e2000c101124 */
[----:B------:R-:W-:Y:S05]  /*3370*/  @P3 BRA `(.L_x_94) ;  /* 0x00000000000c3947 */ /* 0x000fea0003800000 */
[----:B--2---:R-:W3:Y:S02]  /*3380*/  LDG.E.U8 R91, desc[UR36][R96.64+0x38] ;  /* 0x00003824605b7981 */ /* 0x004ee4000c1e1100 */
[----:B---3--:R-:W-:-:S05]  /*3390*/  PRMT R57, R91, 0x8880, RZ ;  /* 0x000088805b397816 */ /* 0x008fca00000000ff */
[----:B------:R-:W-:-:S07]  /*33a0*/  IMAD R88, R57, R90, RZ ;  /* 0x0000005a39587224 */ /* 0x000fce00078e02ff */
.L_x_94:
[----:B------:R-:W-:Y:S05]  /*33b0*/  BSYNC B1 ;  /* 0x0000000000017941 */ /* 0x000fea0003800000 */
.L_x_93:
[----:B---3--:R-:W-:Y:S01]  /*33c0*/  @!P3 IMAD R57, R84, R89, R88 ;  /* 0x000000595439b224 */ /* 0x008fe200078e0258 */
[----:B------:R-:W-:Y:S01]  /*33d0*/  BSSY B1, `(.L_x_95) ;  /* 0x0000007000017945 */ /* 0x000fe20003800000 */
[----:B----4-:R-:W-:-:S03]  /*33e0*/  IMAD.X R59, RZ, RZ, R5, P5 ;  /* 0x000000ffff3b7224 */ /* 0x010fc600028e0605 */
[----:B------:R3:W-:Y:S01]  /*33f0*/  @!P3 STG.E.U8 desc[UR36][R94.64+0x38], R57 ;  /* 0x000038395e00b986 */ /* 0x0007e2000c101124 */
[----:B------:R-:W-:Y:S05]  /*3400*/  @P0 BRA `(.L_x_96) ;  /* 0x00000000000c0947 */ /* 0x000fea0003800000 */
[----:B--2---:R-:W2:Y:S02]  /*3410*/  LDG.E.U8 R91, desc[UR36][R96.64+0x39] ;  /* 0x00003924605b7981 */ /* 0x004ea4000c1e1100 */
[----:B--2---:R-:W-:-:S05]  /*3420*/  PRMT R5, R91, 0x8880, RZ ;  /* 0x000088805b057816 */ /* 0x004fca00000000ff */
[----:B------:R-:W-:-:S07]  /*3430*/  IMAD R88, R5, R90, RZ ;  /* 0x0000005a05587224 */ /* 0x000fce00078e02ff */
.L_x_96:
[----:B------:R-:W-:Y:S05]  /*3440*/  BSYNC B1 ;  /* 0x0000000000017941 */ /* 0x000fea0003800000 */
.L_x_95:
[----:B------:R-:W-:Y:S01]  /*3450*/  @!P0 IMAD R85, R85, R89, R88 ;  /* 0x0000005955558224 */ /* 0x000fe200078e0258 */
[----:B------:R-:W-:Y:S01]  /*3460*/  BSSY B1, `(.L_x_97) ;  /* 0x0000007000017945 */ /* 0x000fe20003800000 */
[----:B------:R-:W-:-:S03]  /*3470*/  IMAD R4, R59, R92, RZ ;  /* 0x0000005c3b047224 */ /* 0x000fc600078e02ff */
[----:B------:R4:W-:Y:S01]  /*3480*/  @!P0 STG.E.U8 desc[UR36][R94.64+0x39], R85 ;  /* 0x000039555e008986 */ /* 0x0009e2000c101124 */
[----:B------:R-:W-:Y:S05]  /*3490*/  @P2 BRA `(.L_x_98) ;  /* 0x00000000000c2947 */ /* 0x000fea0003800000 */
[----:B--2---:R-:W2:Y:S02]  /*34a0*/  LDG.E.U8 R91, desc[UR36][R100.64+0x38] ;  /* 0x00003824645b7981 */ /* 0x004ea4000c1e1100 */
[----:B--2---:R-:W-:-:S05]  /*34b0*/  PRMT R5, R91, 0x8880, RZ ;  /* 0x000088805b057816 */ /* 0x004fca00000000ff */
[----:B------:R-:W-:-:S07]  /*34c0*/  IMAD R88, R5, R90, RZ ;  /* 0x0000005a05587224 */ /* 0x000fce00078e02ff */
.L_x_98:
[----:B------:R-:W-:Y:S05]  /*34d0*/  BSYNC B1 ;  /* 0x0000000000017941 */ /* 0x000fea0003800000 */
.L_x_97:
[----:B------:R-:W-:Y:S01]  /*34e0*/  @!P2 IMAD R5, R86, R89, R88 ;  /* 0x000000595605a224 */ /* 0x000fe200078e0258 */
[----:B------:R-:W-:Y:S01]  /*34f0*/  BSSY B1, `(.L_x_99) ;  /* 0x0000009000017945 */ /* 0x000fe20003800000 */
[C---:B---3--:R-:W-:Y:S02]  /*3500*/  IMAD R57, R107.reuse, R93, R4 ;  /* 0x0000005d6b397224 */ /* 0x048fe400078e0204 */
[CC--:B------:R-:W-:Y:S01]  /*3510*/  IMAD.WIDE.U32 R98, R107.reuse, R92.reuse, R98 ;  /* 0x0000005c6b627225 */ /* 0x0c0fe200078e0062 */
[----:B------:R3:W-:Y:S03]  /*3520*/  @!P2 STG.E.U8 desc[UR36][R6.64+0x38], R5 ;  /* 0x000038050600a986 */ /* 0x0007e6000c101124 */
[----:B------:R-:W-:Y:S01]  /*3530*/  IMAD.WIDE.U32 R92, R107, R92, R20 ;  /* 0x0000005c6b5c7225 */ /* 0x000fe200078e0014 */
[----:B------:R-:W-:Y:S06]  /*3540*/  @P1 BRA `(.L_x_100) ;  /* 0x00000000000c1947 */ /* 0x000fec0003800000 */
[----:B--2---:R-:W3:Y:S02]  /*3550*/  LDG.E.U8 R91, desc[UR36][R100.64+0x39] ;  /* 0x00003924645b7981 */ /* 0x004ee4000c1e1100 */
[----:B---3--:R-:W-:-:S05]  /*3560*/  PRMT R5, R91, 0x8880, RZ ;  /* 0x000088805b057816 */ /* 0x008fca00000000ff */
[----:B------:R-:W-:-:S07]  /*3570*/  IMAD R88, R5, R90, RZ ;  /* 0x0000005a05587224 */ /* 0x000fce00078e02ff */
.L_x_100:
[----:B------:R-:W-:Y:S05]  /*3580*/  BSYNC B1 ;  /* 0x0000000000017941 */ /* 0x000fea0003800000 */
.L_x_99:
[----:B------:R-:W-:Y:S01]  /*3590*/  @!P1 IMAD R87, R87, R89, R88 ;  /* 0x0000005957579224 */ /* 0x000fe200078e0258 */
[----:B------:R-:W-:Y:S01]  /*35a0*/  ISETP.GE.AND P2, PT, R102, 0x81, PT ;  /* 0x000000816600780c */ /* 0x000fe20003f46270 */
[----:B------:R-:W-:Y:S01]  /*35b0*/  BSSY B1, `(.L_x_101) ;  /* 0x000000c000017945 */ /* 0x000fe20003800000 */
[----:B------:R-:W-:Y:S02]  /*35c0*/  IADD3 R4, P5, R92, R12, RZ ;  /* 0x0000000c5c047210 */ /* 0x000fe40007fbe0ff */
[----:B------:R0:W-:Y:S01]  /*35d0*/  @!P1 STG.E.U8 desc[UR36][R6.64+0x39], R87 ;  /* 0x0000395706009986 */ /* 0x0001e2000c101124 */
[----:B------:R-:W-:Y:S02]  /*35e0*/  ISETP.LT.OR P1, PT, R3, 0x1, !P2 ;  /* 0x000000010300780c */ /* 0x000fe40005721670 */
[----:B---3--:R-:W-:Y:S02]  /*35f0*/  IADD3.X R5, R13, R93, R57, P5, !PT ;  /* 0x0000005d0d057210 */ /* 0x008fe40002ffe439 */
[----:B------:R-:W-:-:S02]  /*3600*/  ISETP.GE.AND P0, PT, R102, 0x89, PT ;  /* 0x000000896600780c */ /* 0x000fc40003f06270 */
[----:B------:R-:W-:Y:S02]  /*3610*/  IADD3 R12, P4, P3, R14, R12, R98 ;  /* 0x0000000c0e0c7210 */ /* 0x000fe40007b9e062 */
[----:B------:R-:W-:-:S05]  /*3620*/  ISETP.LT.OR P5, PT, R3, 0x2, !P2 ;  /* 0x000000020300780c */ /* 0x000fca00057a1670 */
[----:B0-----:R-:W-:Y:S08]  /*3630*/  @P1 BRA `(.L_x_102) ;  /* 0x00000000000c1947 */ /* 0x001ff00003800000 */
[----:B--2---:R-:W2:Y:S02]  /*3640*/  LDG.E.U8 R91, desc[UR36][R4.64] ;  /* 0x00000024045b7981 */ /* 0x004ea4000c1e1100 */
[----:B--2---:R-:W-:-:S05]  /*3650*/  PRMT R7, R91, 0x8880, RZ ;  /* 0x000088805b077816 */ /* 0x004fca00000000ff */
[----:B------:R-:W-:-:S07]  /*3660*/  IMAD R88, R7, R90, RZ ;  /* 0x0000005a07587224 */ /* 0x000fce00078e02ff */
.L_x_102:
[----:B------:R-:W-:Y:S05]  /*3670*/  BSYNC B1 ;  /* 0x0000000000017941 */ /* 0x000fea0003800000 */
.L_x_101:
[----:B------:R-:W-:Y:S01]  /*3680*/  @!P1 IMAD R7, R24, R89, R88 ;  /* 0x0000005918079224 */ /* 0x000fe200078e0258 */
[----:B------:R-:W-:Y:S01]  /*3690*/  BSSY B1, `(.L_x_103) ;  /* 0x0000007000017945 */ /* 0x000fe20003800000 */
[----:B------:R-:W-:-:S03]  /*36a0*/  IMAD.IADD R98, R57, 0x1, R99 ;  /* 0x0000000139627824 */ /* 0x000fc600078e0263 */
[----:B------:R0:W-:Y:S01]  /*36b0*/  @!P1 STG.E.U8 desc[UR36][R8.64], R7 ;  /* 0x0000000708009986 */ /* 0x0001e2000c101124 */
[----:B------:R-:W-:Y:S05]  /*36c0*/  @P5 BRA `(.L_x_104) ;  /* 0x00000000000c5947 */ /* 0x000fea0003800000 */
[----:B--2---:R-:W0:Y:S02]  /*36d0*/  LDG.E.U8 R91, desc[UR36][R4.64+0x1] ;  /* 0x00000124045b7981 */ /* 0x004e24000c1e1100 */
[----:B0-----:R-:W-:-:S05]  /*36e0*/  PRMT R7, R91, 0x8880, RZ ;  /* 0x000088805b077816 */ /* 0x001fca00000000ff */
[----:B------:R-:W-:-:S07]  /*36f0*/  IMAD R88, R7, R90, RZ ;  /* 0x0000005a07587224 */ /* 0x000fce00078e02ff */
.L_x_104:
[----:B------:R-:W-:Y:S05]  /*3700*/  BSYNC B1 ;  /* 0x0000000000017941 */ /* 0x000fea0003800000 */
.L_x_103:
[----:B------:R-:W-:Y:S01]  /*3710*/  ISETP.LT.OR P1, PT, R3, 0x1, !P0 ;  /* 0x000000010300780c */ /* 0x000fe20004721670 */
[----:B------:R-:W-:Y:S01]  /*3720*/  @!P5 IMAD R25, R25, R89, R88 ;  /* 0x000000591919d224 */ /* 0x000fe200078e0258 */
[----:B------:R-:W-:Y:S01]  /*3730*/  BSSY B1, `(.L_x_105) ;  /* 0x000000a000017945 */ /* 0x000fe20003800000 */
[----:B------:R-:W-:Y:S02]  /*3740*/  IADD3.X R13, R21, R13, R98, P4, P3 ;  /* 0x0000000d150d7210 */ /* 0x000fe400027e6462 */
[C---:B------:R-:W-:Y:S01]  /*3750*/  ISETP.LT.OR P4, PT, R3.reuse, 0x2, !P0 ;  /* 0x000000020300780c */ /* 0x040fe20004781670 */
[----:B------:R3:W-:Y:S01]  /*3760*/  @!P5 STG.E.U8 desc[UR36][R8.64+0x1], R25 ;  /* 0x000001190800d986 */ /* 0x0007e2000c101124 */
[C---:B------:R-:W-:Y:S02]  /*3770*/  ISETP.LT.OR P5, PT, R3.reuse, 0x9, !P2 ;  /* 0x000000090300780c */ /* 0x040fe400057a1670 */
[----:B------:R-:W-:-:S04]  /*3780*/  ISETP.LT.OR P3, PT, R3, 0xa, !P2 ;  /* 0x0000000a0300780c */ /* 0x000fc80005761670 */
[----:B------:R-:W-:Y:S09]  /*3790*/  @P1 BRA `(.L_x_106) ;  /* 0x00000000000c1947 */ /* 0x000ff20003800000 */
[----:B--2---:R-:W0:Y:S02]  /*37a0*/  LDG.E.U8 R91, desc[UR36][R12.64] ;  /* 0x000000240c5b7981 */ /* 0x004e24000c1e1100 */
[----:B0-----:R-:W-:-:S05]  /*37b0*/  PRMT R7, R91, 0x8880, RZ ;  /* 0x000088805b077816 */ /* 0x001fca00000000ff */
[----:B------:R-:W-:-:S07]  /*37c0*/  IMAD R88, R7, R90, RZ ;  /* 0x0000005a07587224 */ /* 0x000fce00078e02ff */
.L_x_106:
[----:B------:R-:W-:Y:S05]  /*37d0*/  BSYNC B1 ;  /* 0x0000000000017941 */ /* 0x000fea0003800000 */
.L_x_105:
[----:B0-----:R-:W-:Y:S01]  /*37e0*/  @!P1 IMAD R7, R26, R89, R88 ;  /* 0x000000591a079224 */ /* 0x001fe200078e0258 */
[----:B------:R-:W-:Y:S04]  /*37f0*/  BSSY B1, `(.L_x_107) ;  /* 0x0000006000017945 */ /* 0x000fe80003800000 */
[----:B------:R0:W-:Y:S01]  /*3800*/  @!P1 STG.E.U8 desc[UR36][R10.64], R7 ;  /* 0x000000070a009986 */ /* 0x0001e2000c101124 */
[----:B------:R-:W-:Y:S05]  /*3810*/  @P4 BRA `(.L_x_108) ;  /* 0x00000000000c4947 */ /* 0x000fea0003800000 */
[----:B--2---:R-:W0:Y:S02]  /*3820*/  LDG.E.U8 R91, desc[UR36][R12.64+0x1] ;  /* 0x000001240c5b7981 */ /* 0x004e24000c1e1100 */
[----:B0-----:R-:W-:-:S05]  /*3830*/  PRMT R7, R91, 0x8880, RZ ;  /* 0x000088805b077816 */ /* 0x001fca00000000ff */
[----:B------:R-:W-:-:S07]  /*3840*/  IMAD R88, R7, R90, RZ ;  /* 0x0000005a07587224 */ /* 0x000fce00078e02ff */
.L_x_108:
[----:B------:R-:W-:Y:S05]  /*3850*/  BSYNC B1 ;  /* 0x0000000000017941 */ /* 0x000fea0003800000 */
.L_x_107:
[----:B------:R-:W-:Y:S01]  /*3860*/  @!P4 IMAD R27, R27, R89, R88 ;  /* 0x000000591b1bc224 */ /* 0x000fe200078e0258 */
[----:B------:R-:W-:Y:S04]  /*3870*/  BSSY B1, `(.L_x_109) ;  /* 0x0000006000017945 */ /* 0x000fe80003800000 */
[----:B------:R0:W-:Y:S01]  /*3880*/  @!P4 STG.E.U8 desc[UR36][R10.64+0x1], R27 ;  /* 0x0000011b0a00c986 */ /* 0x0001e2000c101124 */
[----:B------:R-:W-:Y:S05]  /*3890*/  @P5 BRA `(.L_x_110) ;  /* 0x00000000000c5947 */ /* 0x000fea0003800000 */
[----:B--2---:R-:W0:Y:S02]  /*38a0*/  LDG.E.U8 R91, desc[UR36][R4.64+0x8] ;  /* 0x00000824045b7981 */ /* 0x004e24000c1e1100 */
[----:B0-----:R-:W-:-:S05]  /*38b0*/  PRMT R7, R91, 0x8880, RZ ;  /* 0x000088805b077816 */ /* 0x001fca00000000ff */
[----:B------:R-:W-:-:S07]  /*38c0*/  IMAD R88, R7, R90, RZ ;  /* 0x0000005a07587224 */ /* 0x000fce00078e02ff */
.L_x_110:
[----:B------:R-:W-:Y:S05]  /*38d0*/  BSYNC B1 ;  /* 0x0000000000017941 */ /* 0x000fea0003800000 */
.L_x_109:
[----:B0-----:R-:W-:Y:S01]  /*38e0*/  @!P5 IMAD R7, R28, R89, R88 ;  /* 0x000000591c07d224 */ /* 0x001fe200078e0258 */
[----:B------:R-:W-:Y:S04]  /*38f0*/  BSSY B1, `(.L_x_111) ;  /* 0x0000006000017945 */ /* 0x000fe80003800000 */
[----:B------:R0:W-:Y:S01]  /*3900*/  @!P5 STG.E.U8 desc[UR36][R8.64+0x8], R7 ;  /* 0x000008070800d986 */ /* 0x0001e2000c101124 */
[----:B------:R-:W-:Y:S05]  /*3910*/  @P3 BRA `(.L_x_112) ;  /* 0x00000000000c3947 */ /* 0x000fea0003800000 */
[----:B--2---:R-:W0:Y:S02]  /*3920*/  LDG.E.U8 R91, desc[UR36][R4.64+0x9] ;  /* 0x00000924045b7981 */ /* 0x004e24000c1e1100 */
[----:B0-----:R-:W-:-:S05]  /*3930*/  PRMT R7, R91, 0x8880, RZ ;  /* 0x000088805b077816 */ /* 0x001fca00000000ff */
[----:B------:R-:W-:-:S07]  /*3940*/  IMAD R88, R7, R90, RZ ;  /* 0x0000005a07587224 */ /* 0x000fce00078e02ff */
.L_x_112:
[----:B------:R-:W-:Y:S05]  /*3950*/  BSYNC B1 ;  /* 0x0000000000017941 */ /* 0x000fea0003800000 */
.L_x_111:
[----:B------:R-:W-:Y:S01]  /*3960*/  ISETP.LT.OR P5, PT, R3, 0x9, !P0 ;  /* 0x000000090300780c */ /* 0x000fe200047a1670 */
[----:B------:R-:W-:Y:S01]  /*3970*/  @!P3 IMAD R29, R29, R89, R88 ;  /* 0x000000591d1db224 */ /* 0x000fe200078e0258 */
[----:B------:R-:W-:Y:S01]  /*3980*/  BSSY B1, `(.L_x_113) ;  /* 0x0000009000017945 */ /* 0x000fe20003800000 */
[C---:B------:R-:W-:Y:S02]  /*3990*/  ISETP.LT.OR P4, PT, R3.reuse, 0xa, !P0 ;  /* 0x0000000a0300780c */ /* 0x040fe40004781670 */
[C---:B------:R-:W-:Y:S01]  /*39a0*/  ISETP.LT.OR P1, PT, R3.reuse, 0x12, !P2 ;  /* 0x000000120300780c */ /* 0x040fe20005721670 */
[----:B------:R0:W-:Y:S01]  /*39b0*/  @!P3 STG.E.U8 desc[UR36][R8.64+0x9], R29 ;  /* 0x0000091d0800b986 */ /* 0x0001e2000c101124 */
[----:B------:R-:W-:-:S06]  /*39c0*/  ISETP.LT.OR P3, PT, R3, 0x11, !P2 ;  /* 0x000000110300780c */ /* 0x000fcc0005761670 */
[----:B------:R-:W-:Y:S07]  /*39d0*/  @P5 BRA `(.L_x_114) ;  /* 0x00000000000c5947 */ /* 0x000fee0003800000 */
[----:B--2---:R-:W0:Y:S02]  /*39e0*/  LDG.E.U8 R91, desc[UR36][R12.64+0x8] ;  /* 0x000008240c5b7981 */ /* 0x004e24000c1e1100 */
[----:B0-----:R-:W-:-:S05]  /*39f0*/  PRMT R7, R91, 0x8880, RZ ;  /* 0x000088805b077816 */ /* 0x001fca00000000ff */
[----:B------:R-:W-:-:S07]  /*3a00*/  IMAD R88, R7, R90, RZ ;  /* 0x0000005a07587224 */ /* 0x000fce00078e02ff */
.L_x_114:
[----:B------:R-:W-:Y:S05]  /*3a10*/  BSYNC B1 ;  /* 0x0000000000017941 */ /* 0x000fea0003800000 */
.L_x_113:
[----:B0-----:R-:W-:Y:S01]  /*3a20*/  @!P5 IMAD R7, R30, R89, R88 ;  /* 0x000000591e07d224 */ /* 0x001fe200078e0258 */
[----:B------:R-:W-:Y:S04]  /*3a30*/  BSSY B1, `(.L_x_115) ;  /* 0x0000006000017945 */ /* 0x000fe80003800000 */
[----:B------:R0:W-:Y:S01]  /*3a40*/  @!P5 STG.E.U8 desc[UR36][R10.64+0x8], R7 ;  /* 0x000008070a00d986 */ /* 0x0001e2000c101124 */
[----:B------:R-:W-:Y:S05]  /*3a50*/  @P4 BRA `(.L_x_116) ;  /* 0x00000000000c4947 */ /* 0x000fea0003800000 */
[----:B--2---:R-:W0:Y:S02]  /*3a60*/  LDG.E.U8 R91, desc[UR36][R12.64+0x9] ;  /* 0x000009240c5b7981 */ /* 0x004e24000c1e1100 */
[----:B0-----:R-:W-:-:S05]  /*3a70*/  PRMT R7, R91, 0x8880, RZ ;  /* 0x000088805b077816 */ /* 0x001fca00000000ff */
[----:B------:R-:W-:-:S07]  /*3a80*/  IMAD R88, R7, R90, RZ ;  /* 0x0000005a07587224 */ /* 0x000fce00078e02ff */
.L_x_116:
[----:B------:R-:W-:Y:S05]  /*3a90*/  BSYNC B1 ;  /* 0x0000000000017941 */ /* 0x000fea0003800000 */
.L_x_115:
[----:B------:R-:W-:Y:S01]  /*3aa0*/  @!P4 IMAD R31, R31, R89, R88 ;  /* 0x000000591f1fc224 */ /* 0x000fe200078e0258 */
[----:B------:R-:W-:Y:S04]  /*3ab0*/  BSSY B1, `(.L_x_117) ;  /* 0x0000006000017945 */ /* 0x000fe80003800000 */
[----:B------:R0:W-:Y:S01]  /*3ac0*/  @!P4 STG.E.U8 desc[UR36][R10.64+0x9], R31 ;  /* 0x0000091f0a00c986 */ /* 0x0001e2000c101124 */
[----:B------:R-:W-:Y:S05]  /*3ad0*/  @P3 BRA `(.L_x_118) ;  /* 0x00000000000c3947 */ /* 0x000fea0003800000 */
[----:B--2---:R-:W0:Y:S02]  /*3ae0*/  LDG.E.U8 R91, desc[UR36][R4.64+0x10] ;  /* 0x00001024045b7981 */ /* 0x004e24000c1e1100 */
[----:B0-----:R-:W-:-:S05]  /*3af0*/  PRMT R7, R91, 0x8880, RZ ;  /* 0x000088805b077816 */ /* 0x001fca00000000ff */
[----:B------:R-:W-:-:S07]  /*3b00*/  IMAD R88, R7, R90, RZ ;  /* 0x0000005a07587224 */ /* 0x000fce00078e02ff */
.L_x_118:
[----:B------:R-:W-:Y:S05]  /*3b10*/  BSYNC B1 ;  /* 0x0000000000017941 */ /* 0x000fea0003800000 */
.L_x_117:
[----:B0-----:R-:W-:Y:S01]  /*3b20*/  @!P3 IMAD R7, R32, R89, R88 ;  /* 0x000000592007b224 */ /* 0x001fe200078e0258 */
[----:B------:R-:W-:Y:S04]  /*3b30*/  BSSY B1, `(.L_x_119) ;  /* 0x0000006000017945 */ /* 0x000fe80003800000 */
[----:B------:R0:W-:Y:S01]  /*3b40*/  @!P3 STG.E.U8 desc[UR36][R8.64+0x10], R7 ;  /* 0x000010070800b986 */ /* 0x0001e2000c101124 */
[----:B------:R-:W-:Y:S05]  /*3b50*/  @P1 BRA `(.L_x_120) ;  /* 0x00000000000c1947 */ /* 0x000fea0003800000 */
[----:B--2---:R-:W0:Y:S02]  /*3b60*/  LDG.E.U8 R91, desc[UR36][R4.64+0x11] ;  /* 0x00001124045b7981 */ /* 0x004e24000c1e1100 */
[----:B0-----:R-:W-:-:S05]  /*3b70*/  PRMT R7, R91, 0x8880, RZ ;  /* 0x000088805b077816 */ /* 0x001fca00000000ff */
[----:B------:R-:W-:-:S07]  /*3b80*/  IMAD R88, R7, R90, RZ ;  /* 0x0000005a07587224 */ /* 0x000fce00078e02ff */
.L_x_120:
[----:B------:R-:W-:Y:S05]  /*3b90*/  BSYNC B1 ;  /* 0x0000000000017941 */ /* 0x000fea0003800000 */
.L_x_119:
        /* <DEDUP_REMOVED lines=11> */
.L_x_122:
[----:B------:R-:W-:Y:S05]  /*3c50*/  BSYNC B1 ;  /* 0x0000000000017941 */ /* 0x000fea0003800000 */
.L_x_121:
[----:B0-----:R-:W-:Y:S01]  /*3c60*/  @!P4 IMAD R7, R34, R89, R88 ;  /* 0x000000592207c224 */ /* 0x001fe200078e0258 */
[----:B------:R-:W-:Y:S04]  /*3c70*/  BSSY B1, `(.L_x_123) ;  /* 0x0000006000017945 */ /* 0x000fe80003800000 */
[----:B------:R0:W-:Y:S01]  /*3c80*/  @!P4 STG.E.U8 desc[UR36][R10.64+0x10], R7 ;  /* 0x000010070a00c986 */ /* 0x0001e2000c101124 */
[----:B------:R-:W-:Y:S05]  /*3c90*/  @P3 BRA `(.L_x_124) ;  /* 0x00000000000c3947 */ /* 0x000fea0003800000 */
[----:B--2---:R-:W0:Y:S02]  /*3ca0*/  LDG.E.U8 R91, desc[UR36][R12.64+0x11] ;  /* 0x000011240c5b7981 */ /* 0x004e24000c1e1100 */
[----:B0-----:R-:W-:-:S05]  /*3cb0*/  PRMT R7, R91, 0x8880, RZ ;  /* 0x000088805b077816 */ /* 0x001fca00000000ff */
[----:B------:R-:W-:-:S07]  /*3cc0*/  IMAD R88, R7, R90, RZ ;  /* 0x0000005a07587224 */ /* 0x000fce00078e02ff */
.L_x_124:
[----:B------:R-:W-:Y:S05]  /*3cd0*/  BSYNC B1 ;  /* 0x0000000000017941 */ /* 0x000fea0003800000 */
.L_x_123:
[----:B------:R-:W-:Y:S01]  /*3ce0*/  @!P3 IMAD R35, R35, R89, R88 ;  /* 0x000000592323b224 */ /* 0x000fe200078e0258 */
[----:B------:R-:W-:Y:S04]  /*3cf0*/  BSSY B1, `(.L_x_125) ;  /* 0x0000006000017945 */ /* 0x000fe80003800000 */
[----:B------:R0:W-:Y:S01]  /*3d00*/  @!P3 STG.E.U8 desc[UR36][R10.64+0x11], R35 ;  /* 0x000011230a00b986 */ /* 0x0001e2000c101124 */
[----:B------:R-:W-:Y:S05]  /*3d10*/  @P5 BRA `(.L_x_126) ;  /* 0x00000000000c5947 */ /* 0x000fea0003800000 */
[----:B--2---:R-:W0:Y:S02]  /*3d20*/  LDG.E.U8 R91, desc[UR36][R4.64+0x18] ;  /* 0x00001824045b7981 */ /* 0x004e24000c1e1100 */
[----:B0-----:R-:W-:-:S05]  /*3d30*/  PRMT R7, R91, 0x8880, RZ ;  /* 0x000088805b077816 */ /* 0x001fca00000000ff */
[----:B------:R-:W-:-:S07]  /*3d40*/  IMAD R88, R7, R90, RZ ;  /* 0x0000005a07587224 */ /* 0x000fce00078e02ff */
.L_x_126:
[----:B------:R-:W-:Y:S05]  /*3d50*/  BSYNC B1 ;  /* 0x0000000000017941 */ /* 0x000fea0003800000 */
.L_x_125:
[----:B0-----:R-:W-:Y:S01]  /*3d60*/  @!P5 IMAD R7, R36, R89, R88 ;  /* 0x000000592407d224 */ /* 0x001fe200078e0258 */
[----:B------:R-:W-:Y:S04]  /*3d70*/  BSSY B1, `(.L_x_127) ;  /* 0x0000006000017945 */ /* 0x000fe80003800000 */
[----:B------:R0:W-:Y:S01]  /*3d80*/  @!P5 STG.E.U8 desc[UR36][R8.64+0x18], R7 ;  /* 0x000018070800d986 */ /* 0x0001e2000c101124 */
[----:B------:R-:W-:Y:S05]  /*3d90*/  @P1 BRA `(.L_x_128) ;  /* 0x00000000000c1947 */ /* 0x000fea0003800000 */
[----:B--2---:R-:W0:Y:S02]  /*3da0*/  LDG.E.U8 R91, desc[UR36][R4.64+0x19] ;  /* 0x00001924045b7981 */ /* 0x004e24000c1e1100 */
[----:B0-----:R-:W-:-:S05]  /*3db0*/  PRMT R7, R91, 0x8880, RZ ;  /* 0x000088805b077816 */ /* 0x001fca00000000ff */
[----:B------:R-:W-:-:S07]  /*3dc0*/  IMAD R88, R7, R90, RZ ;  /* 0x0000005a07587224 */ /* 0x000fce00078e02ff */
.L_x_128:
[----:B------:R-:W-:Y:S05]  /*3dd0*/  BSYNC B1 ;  /* 0x0000000000017941 */ /* 0x000fea0003800000 */
.L_x_127:
        /* <DEDUP_REMOVED lines=11> */
.L_x_130:
[----:B------:R-:W-:Y:S05]  /*3e90*/  BSYNC B1 ;  /* 0x0000000000017941 */ /* 0x000fea0003800000 */
.L_x_129:
[----:B0-----:R-:W-:Y:S01]  /*3ea0*/  @!P4 IMAD R7, R38, R89, R88 ;  /* 0x000000592607c224 */ /* 0x001fe200078e0258 */
[----:B------:R-:W-:Y:S04]  /*3eb0*/  BSSY B1, `(.L_x_131) ;  /* 0x0000006000017945 */ /* 0x000fe80003800000 */
[----:B------:R0:W-:Y:S01]  /*3ec0*/  @!P4 STG.E.U8 desc[UR36][R10.64+0x18], R7 ;  /* 0x000018070a00c986 */ /* 0x0001e2000c101124 */
[----:B------:R-:W-:Y:S05]  /*3ed0*/  @P3 BRA `(.L_x_132) ;  /* 0x00000000000c3947 */ /* 0x000fea0003800000 */
[----:B--2---:R-:W0:Y:S02]  /*3ee0*/  LDG.E.U8 R91, desc[UR36][R12.64+0x19] ;  /* 0x000019240c5b7981 */ /* 0x004e24000c1e1100 */
[----:B0-----:R-:W-:-:S05]  /*3ef0*/  PRMT R7, R91, 0x8880, RZ ;  /* 0x000088805b077816 */ /* 0x001fca00000000ff */
[----:B------:R-:W-:-:S07]  /*3f00*/  IMAD R88, R7, R90, RZ ;  /* 0x0000005a07587224 */ /* 0x000fce00078e02ff */
.L_x_132:
[----:B------:R-:W-:Y:S05]  /*3f10*/  BSYNC B1 ;  /* 0x0000000000017941 */ /* 0x000fea0003800000 */
.L_x_131:
[----:B------:R-:W-:Y:S01]  /*3f20*/  @!P3 IMAD R39, R39, R89, R88 ;  /* 0x000000592727b224 */ /* 0x000fe200078e0258 */
[----:B------:R-:W-:Y:S04]  /*3f30*/  BSSY B1, `(.L_x_133) ;  /* 0x0000006000017945 */ /* 0x000fe80003800000 */
[----:B------:R0:W-:Y:S01]  /*3f40*/  @!P3 STG.E.U8 desc[UR36][R10.64+0x19], R39 ;  /* 0x000019270a00b986 */ /* 0x0001e2000c101124 */
[----:B------:R-:W-:Y:S05]  /*3f50*/  @P5 BRA `(.L_x_134) ;  /* 0x00000000000c5947 */ /* 0x000fea0003800000 */
[----:B--2---:R-:W0:Y:S02]  /*3f60*/  LDG.E.U8 R91, desc[UR36][R4.64+0x20] ;  /* 0x00002024045b7981 */ /* 0x004e24000c1e1100 */
[----:B0-----:R-:W-:-:S05]  /*3f70*/  PRMT R7, R91, 0x8880, RZ ;  /* 0x000088805b077816 */ /* 0x001fca00000000ff */
[----:B------:R-:W-:-:S07]  /*3f80*/  IMAD R88, R7, R90, RZ ;  /* 0x0000005a07587224 */ /* 0x000fce00078e02ff */
.L_x_134:
[----:B------:R-:W-:Y:S05]  /*3f90*/  BSYNC B1 ;  /* 0x0000000000017941 */ /* 0x000fea0003800000 */
.L_x_133:
[----:B0-----:R-:W-:Y:S01]  /*3fa0*/  @!P5 IMAD R7, R40, R89, R88 ;  /* 0x000000592807d224 */ /* 0x001fe200078e0258 */
[----:B------:R-:W-:Y:S04]  /*3fb0*/  BSSY B1, `(.L_x_135) ;  /* 0x0000006000017945 */ /* 0x000fe80003800000 */
[----:B------:R0:W-:Y:S01]  /*3fc0*/  @!P5 STG.E.U8 desc[UR36][R8.64+0x20], R7 ;  /* 0x000020070800d986 */ /* 0x0001e2000c101124 */
[----:B------:R-:W-:Y:S05]  /*3fd0*/  @P1 BRA `(.L_x_136) ;  /* 0x00000000000c1947 */ /* 0x000fea0003800000 */
[----:B--2---:R-:W0:Y:S02]  /*3fe0*/  LDG.E.U8 R91, desc[UR36][R4.64+0x21] ;  /* 0x00002124045b7981 */ /* 0x004e24000c1e1100 */
[----:B0-----:R-:W-:-:S05]  /*3ff0*/  PRMT R7, R91, 0x8880, RZ ;  /* 0x000088805b077816 */ /* 0x001fca00000000ff */
[----:B------:R-:W-:-:S07]  /*4000*/  IMAD R88, R7, R90, RZ ;  /* 0x0000005a07587224 */ /* 0x000fce00078e02ff */
.L_x_136:
[----:B------:R-:W-:Y:S05]  /*4010*/  BSYNC B1 ;  /* 0x0000000000017941 */ /* 0x000fea0003800000 */
.L_x_135:
        /* <DEDUP_REMOVED lines=11> */
.L_x_138:
[----:B------:R-:W-:Y:S05]  /*40d0*/  BSYNC B1 ;  /* 0x0000000000017941 */ /* 0x000fea0003800000 */
.L_x_137:
[----:B0-----:R-:W-:Y:S01]  /*40e0*/  @!P4 IMAD R7, R42, R89, R88 ;  /* 0x000000592a07c224 */ /* 0x001fe200078e0258 */
[----:B------:R-:W-:Y:S04]  /*40f0*/  BSSY B1, `(.L_x_139) ;  /* 0x0000006000017945 */ /* 0x000fe80003800000 */
[----:B------:R0:W-:Y:S01]  /*4100*/  @!P4 STG.E.U8 desc[UR36][R10.64+0x20], R7 ;  /* 0x000020070a00c986 */ /* 0x0001e2000c101124 */
[----:B------:R-:W-:Y:S05]  /*4110*/  @P3 BRA `(.L_x_140) ;  /* 0x00000000000c3947 */ /* 0x000fea0003800000 */
[----:B--2---:R-:W0:Y:S02]  /*4120*/  LDG.E.U8 R91, desc[UR36][R12.64+0x21] ;  /* 0x000021240c5b7981 */ /* 0x004e24000c1e1100 */
[----:B0-----:R-:W-:-:S05]  /*4130*/  PRMT R7, R91, 0x8880, RZ ;  /* 0x000088805b077816 */ /* 0x001fca00000000ff */
[----:B------:R-:W-:-:S07]  /*4140*/  IMAD R88, R7, R90, RZ ;  /* 0x0000005a07587224 */ /* 0x000fce00078e02ff */
.L_x_140:
[----:B------:R-:W-:Y:S05]  /*4150*/  BSYNC B1 ;  /* 0x0000000000017941 */ /* 0x000fea0003800000 */
.L_x_139:
[----:B------:R-:W-:Y:S01]  /*4160*/  @!P3 IMAD R43, R43, R89, R88 ;  /* 0x000000592b2bb224 */ /* 0x000fe200078e0258 */
[----:B------:R-:W-:Y:S04]  /*4170*/  BSSY B1, `(.L_x_141) ;  /* 0x0000006000017945 */ /* 0x000fe80003800000 */
[----:B------:R0:W-:Y:S01]  /*4180*/  @!P3 STG.E.U8 desc[UR36][R10.64+0x21], R43 ;  /* 0x0000212b0a00b986 */ /* 0x0001e2000c101124 */
[----:B------:R-:W-:Y:S05]  /*4190*/  @P5 BRA `(.L_x_142) ;  /* 0x00000000000c5947 */ /* 0x000fea0003800000 */
[----:B--2---:R-:W0:Y:S02]  /*41a0*/  LDG.E.U8 R91, desc[UR36][R4.64+0x28] ;  /* 0x00002824045b7981 */ /* 0x004e24000c1e1100 */
[----:B0-----:R-:W-:-:S05]  /*41b0*/  PRMT R7, R91, 0x8880, RZ ;  /* 0x000088805b077816 */ /* 0x001fca00000000ff */
[----:B------:R-:W-:-:S07]  /*41c0*/  IMAD R88, R7, R90, RZ ;  /* 0x0000005a07587224 */ /* 0x000fce00078e02ff */
.L_x_142:
[----:B------:R-:W-:Y:S05]  /*41d0*/  BSYNC B1 ;  /* 0x0000000000017941 */ /* 0x000fea0003800000 */
.L_x_141:
[----:B0-----:R-:W-:Y:S01]  /*41e0*/  @!P5 IMAD R7, R44, R89, R88 ;  /* 0x000000592c07d224 */ /* 0x001fe200078e0258 */
[----:B------:R-:W-:Y:S04]  /*41f0*/  BSSY B1, `(.L_x_143) ;  /* 0x0000006000017945 */ /* 0x000fe80003800000 */
[----:B------:R0:W-:Y:S01]  /*4200*/  @!P5 STG.E.U8 desc[UR36][R8.64+0x28], R7 ;  /* 0x000028070800d986 */ /* 0x0001e2000c101124 */
[----:B------:R-:W-:Y:S05]  /*4210*/  @P1 BRA `(.L_x_144) ;  /* 0x00000000000c1947 */ /* 0x000fea0003800000 */
[----:B--2---:R-:W0:Y:S02]  /*4220*/  LDG.E.U8 R91, desc[UR36][R4.64+0x29] ;  /* 0x00002924045b7981 */ /* 0x004e24000c1e1100 */
[----:B0-----:R-:W-:-:S05]  /*4230*/  PRMT R7, R91, 0x8880, RZ ;  /* 0x000088805b077816 */ /* 0x001fca00000000ff */
[----:B------:R-:W-:-:S07]  /*4240*/  IMAD R88, R7, R90, RZ ;  /* 0x0000005a07587224 */ /* 0x000fce00078e02ff */
.L_x_144:
[----:B------:R-:W-:Y:S05]  /*4250*/  BSYNC B1 ;  /* 0x0000000000017941 */ /* 0x000fea0003800000 */
.L_x_143:
        /* <DEDUP_REMOVED lines=11> */
.L_x_146:
[----:B------:R-:W-:Y:S05]  /*4310*/  BSYNC B1 ;  /* 0x0000000000017941 */ /* 0x000fea0003800000 */
.L_x_145:
[----:B0-----:R-:W-:Y:S01]  /*4320*/  @!P4 IMAD R7, R46, R89, R88 ;  /* 0x000000592e07c224 */ /* 0x001fe200078e0258 */
[----:B------:R-:W-:Y:S04]  /*4330*/  BSSY B1, `(.L_x_147) ;  /* 0x0000006000017945 */ /* 0x000fe80003800000 */
[----:B------:R0:W-:Y:S01]  /*4340*/  @!P4 STG.E.U8 desc[UR36][R10.64+0x28], R7 ;  /* 0x000028070a00c986 */ /* 0x0001e2000c101124 */
[----:B------:R-:W-:Y:S05]  /*4350*/  @P3 BRA `(.L_x_148) ;  /* 0x00000000000c3947 */ /* 0x000fea0003800000 */
[----:B--2---:R-:W0:Y:S02]  /*4360*/  LDG.E.U8 R91, desc[UR36][R12.64+0x29] ;  /* 0x000029240c5b7981 */ /* 0x004e24000c1e1100 */
[----:B0-----:R-:W-:-:S05]  /*4370*/  PRMT R7, R91, 0x8880, RZ ;  /* 0x000088805b077816 */ /* 0x001fca00000000ff */
[----:B------:R-:W-:-:S07]  /*4380*/  IMAD R88, R7, R90, RZ ;  /* 0x0000005a07587224 */ /* 0x000fce00078e02ff */
.L_x_148:
[----:B------:R-:W-:Y:S05]  /*4390*/  BSYNC B1 ;  /* 0x0000000000017941 */ /* 0x000fea0003800000 */
.L_x_147:
[----:B------:R-:W-:Y:S01]  /*43a0*/  @!P3 IMAD R47, R47, R89, R88 ;  /* 0x000000592f2fb224 */ /* 0x000fe200078e0258 */
[----:B------:R-:W-:Y:S04]  /*43b0*/  BSSY B1, `(.L_x_149) ;  /* 0x0000006000017945 */ /* 0x000fe80003800000 */
[----:B------:R0:W-:Y:S01]  /*43c0*/  @!P3 STG.E.U8 desc[UR36][R10.64+0x29], R47 ;  /* 0x0000292f0a00b986 */ /* 0x0001e2000c101124 */
[----:B------:R-:W-:Y:S05]  /*43d0*/  @P5 BRA `(.L_x_150) ;  /* 0x00000000000c5947 */ /* 0x000fea0003800000 */
[----:B--2---:R-:W0:Y:S02]  /*43e0*/  LDG.E.U8 R91, desc[UR36][R4.64+0x30] ;  /* 0x00003024045b7981 */ /* 0x004e24000c1e1100 */
[----:B0-----:R-:W-:-:S05]  /*43f0*/  PRMT R7, R91, 0x8880, RZ ;  /* 0x000088805b077816 */ /* 0x001fca00000000ff */
[----:B------:R-:W-:-:S07]  /*4400*/  IMAD R88, R7, R90, RZ ;  /* 0x0000005a07587224 */ /* 0x000fce00078e02ff */
.L_x_150:
[----:B------:R-:W-:Y:S05]  /*4410*/  BSYNC B1 ;  /* 0x0000000000017941 */ /* 0x000fea0003800000 */
.L_x_149:
[----:B0-----:R-:W-:Y:S01]  /*4420*/  @!P5 IMAD R7, R48, R89, R88 ;  /* 0x000000593007d224 */ /* 0x001fe200078e0258 */
[----:B------:R-:W-:Y:S04]  /*4430*/  BSSY B1, `(.L_x_151) ;  /* 0x0000006000017945 */ /* 0x000fe80003800000 */
[----:B------:R0:W-:Y:S01]  /*4440*/  @!P5 STG.E.U8 desc[UR36][R8.64+0x30], R7 ;  /* 0x000030070800d986 */ /* 0x0001e2000c101124 */
[----:B------:R-:W-:Y:S05]  /*4450*/  @P1 BRA `(.L_x_152) ;  /* 0x00000000000c1947 */ /* 0x000fea0003800000 */
[----:B--2---:R-:W0:Y:S02]  /*4460*/  LDG.E.U8 R91, desc[UR36][R4.64+0x31] ;  /* 0x00003124045b7981 */ /* 0x004e24000c1e1100 */
[----:B0-----:R-:W-:-:S05]  /*4470*/  PRMT R7, R91, 0x8880, RZ ;  /* 0x000088805b077816 */ /* 0x001fca00000000ff */
[----:B------:R-:W-:-:S07]  /*4480*/  IMAD R88, R7, R90, RZ ;  /* 0x0000005a07587224 */ /* 0x000fce00078e02ff */
.L_x_152:
[----:B------:R-:W-:Y:S05]  /*4490*/  BSYNC B1 ;  /* 0x0000000000017941 */ /* 0x000fea0003800000 */
.L_x_151:
[----:B------:R-:W-:Y:S01]  /*44a0*/  ISETP.LT.OR P4, PT, R3, 0x31, !P0 ;  /* 0x000000310300780c */ /* 0x000fe20004781670 */
[----:B------:R-:W-:Y:S01]  /*44b0*/  @!P1 IMAD R49, R49, R89, R88 ;  /* 0x0000005931319224 */ /* 0x000fe200078e0258 */
[----:B------:R-:W-:Y:S01]  /*44c0*/  BSSY B1, `(.L_x_153) ;  /* 0x000000a000017945 */ /* 0x000fe20003800000 */
[C---:B------:R-:W-:Y:S02]  /*44d0*/  ISETP.LT.OR P3, PT, R3.reuse, 0x32, !P0 ;  /* 0x000000320300780c */ /* 0x040fe40004761670 */
        /* <DEDUP_REMOVED lines=8> */
.L_x_154:
[----:B------:R-:W-:Y:S05]  /*4560*/  BSYNC B1 ;  /* 0x0000000000017941 */ /* 0x000fea0003800000 */
.L_x_153:
[----:B0-----:R-:W-:Y:S01]  /*4570*/  @!P4 IMAD R7, R50, R89, R88 ;  /* 0x000000593207c224 */ /* 0x001fe200078e0258 */
[----:B------:R-:W-:Y:S04]  /*4580*/  BSSY B1, `(.L_x_155) ;  /* 0x0000006000017945 */ /* 0x000fe80003800000 */
[----:B------:R0:W-:Y:S01]  /*4590*/  @!P4 STG.E.U8 desc[UR36][R10.64+0x30], R7 ;  /* 0x000030070a00c986 */ /* 0x0001e2000c101124 */
[----:B------:R-:W-:Y:S05]  /*45a0*/  @P3 BRA `(.L_x_156) ;  /* 0x00000000000c3947 */ /* 0x000fea0003800000 */
[----:B--2---:R-:W0:Y:S02]  /*45b0*/  LDG.E.U8 R91, desc[UR36][R12.64+0x31] ;  /* 0x000031240c5b7981 */ /* 0x004e24000c1e1100 */
[----:B0-----:R-:W-:-:S05]  /*45c0*/  PRMT R7, R91, 0x8880, RZ ;  /* 0x000088805b077816 */ /* 0x001fca00000000ff */
[----:B------:R-:W-:-:S07]  /*45d0*/  IMAD R88, R7, R90, RZ ;  /* 0x0000005a07587224 */ /* 0x000fce00078e02ff */
.L_x_156:
[----:B------:R-:W-:Y:S05]  /*45e0*/  BSYNC B1 ;  /* 0x0000000000017941 */ /* 0x000fea0003800000 */
.L_x_155:
[----:B------:R-:W-:Y:S01]  /*45f0*/  @!P3 IMAD R51, R51, R89, R88 ;  /* 0x000000593333b224 */ /* 0x000fe200078e0258 */
[----:B------:R-:W-:Y:S04]  /*4600*/  BSSY B1, `(.L_x_157) ;  /* 0x0000006000017945 */ /* 0x000fe80003800000 */
[----:B------:R0:W-:Y:S01]  /*4610*/  @!P3 STG.E.U8 desc[UR36][R10.64+0x31], R51 ;  /* 0x000031330a00b986 */ /* 0x0001e2000c101124 */
[----:B------:R-:W-:Y:S05]  /*4620*/  @P1 BRA `(.L_x_158) ;  /* 0x00000000000c1947 */ /* 0x000fea0003800000 */
[----:B--2---:R-:W0:Y:S02]  /*4630*/  LDG.E.U8 R91, desc[UR36][R4.64+0x38] ;  /* 0x00003824045b7981 */ /* 0x004e24000c1e1100 */
[----:B0-----:R-:W-:-:S05]  /*4640*/  PRMT R7, R91, 0x8880, RZ ;  /* 0x000088805b077816 */ /* 0x001fca00000000ff */
[----:B------:R-:W-:-:S07]  /*4650*/  IMAD R88, R7, R90, RZ ;  /* 0x0000005a07587224 */ /* 0x000fce00078e02ff */
.L_x_158:
[----:B------:R-:W-:Y:S05]  /*4660*/  BSYNC B1 ;  /* 0x0000000000017941 */ /* 0x000fea0003800000 */
.L_x_157:
[----:B0-----:R-:W-:Y:S01]  /*4670*/  @!P1 IMAD R7, R52, R89, R88 ;  /* 0x0000005934079224 */ /* 0x001fe200078e0258 */
[----:B------:R-:W-:Y:S04]  /*4680*/  BSSY B1, `(.L_x_159) ;  /* 0x0000006000017945 */ /* 0x000fe80003800000 */
[----:B------:R0:W-:Y:S01]  /*4690*/  @!P1 STG.E.U8 desc[UR36][R8.64+0x38], R7 ;  /* 0x0000380708009986 */ /* 0x0001e2000c101124 */
[----:B------:R-:W-:Y:S05]  /*46a0*/  @P2 BRA `(.L_x_160) ;  /* 0x00000000000c2947 */ /* 0x000fea0003800000 */
[----:B--2---:R-:W0:Y:S02]  /*46b0*/  LDG.E.U8 R91, desc[UR36][R4.64+0x39] ;  /* 0x00003924045b7981 */ /* 0x004e24000c1e1100 */
[----:B0-----:R-:W-:-:S05]  /*46c0*/  PRMT R7, R91, 0x8880, RZ ;  /* 0x000088805b077816 */ /* 0x001fca00000000ff */
[----:B------:R-:W-:-:S07]  /*46d0*/  IMAD R88, R7, R90, RZ ;  /* 0x0000005a07587224 */ /* 0x000fce00078e02ff */
.L_x_160:
[----:B------:R-:W-:Y:S05]  /*46e0*/  BSYNC B1 ;  /* 0x0000000000017941 */ /* 0x000fea0003800000 */
.L_x_159:
[----:B------:R-:W-:Y:S01]  /*46f0*/  @!P2 IMAD R53, R53, R89, R88 ;  /* 0x000000593535a224 */ /* 0x000fe200078e0258 */
[----:B------:R-:W-:Y:S04]  /*4700*/  BSSY B1, `(.L_x_161) ;  /* 0x0000006000017945 */ /* 0x000fe80003800000 */
[----:B------:R0:W-:Y:S01]  /*4710*/  @!P2 STG.E.U8 desc[UR36][R8.64+0x39], R53 ;  /* 0x000039350800a986 */ /* 0x0001e2000c101124 */
[----:B------:R-:W-:Y:S05]  /*4720*/  @P5 BRA `(.L_x_162) ;  /* 0x00000000000c5947 */ /* 0x000fea0003800000 */
[----:B--2---:R-:W2:Y:S02]  /*4730*/  LDG.E.U8 R91, desc[UR36][R12.64+0x38] ;  /* 0x000038240c5b7981 */ /* 0x004ea4000c1e1100 */
[----:B--2---:R-:W-:-:S05]  /*4740*/  PRMT R5, R91, 0x8880, RZ ;  /* 0x000088805b057816 */ /* 0x004fca00000000ff */
[----:B------:R-:W-:-:S07]  /*4750*/  IMAD R88, R5, R90, RZ ;  /* 0x0000005a05587224 */ /* 0x000fce00078e02ff */
.L_x_162:
[----:B------:R-:W-:Y:S05]  /*4760*/  BSYNC B1 ;  /* 0x0000000000017941 */ /* 0x000fea0003800000 */
.L_x_161:
[----:B------:R-:W-:Y:S01]  /*4770*/  @!P5 IMAD R5, R54, R89, R88 ;  /* 0x000000593605d224 */ /* 0x000fe200078e0258 */
[----:B------:R-:W-:Y:S01]  /*4780*/  ISETP.LT.OR P0, PT, R3, 0x3a, !P0 ;  /* 0x0000003a0300780c */ /* 0x000fe20004701670 */
[----:B------:R-:W-:Y:S03]  /*4790*/  BSSY B1, `(.L_x_163) ;  /* 0x0000006000017945 */ /* 0x000fe60003800000 */
[----:B------:R0:W-:Y:S09]  /*47a0*/  @!P5 STG.E.U8 desc[UR36][R10.64+0x38], R5 ;  /* 0x000038050a00d986 */ /* 0x0001f2000c101124 */
[----:B------:R-:W-:Y:S05]  /*47b0*/  @P0 BRA `(.L_x_164) ;  /* 0x00000000000c0947 */ /* 0x000fea0003800000 */
[----:B--2---:R-:W2:Y:S02]  /*47c0*/  LDG.E.U8 R91, desc[UR36][R12.64+0x39] ;  /* 0x000039240c5b7981 */ /* 0x004ea4000c1e1100 */
[----:B--2---:R-:W-:-:S05]  /*47d0*/  PRMT R3, R91, 0x8880, RZ ;  /* 0x000088805b037816 */ /* 0x004fca00000000ff */
[----:B------:R-:W-:-:S07]  /*47e0*/  IMAD R88, R3, R90, RZ ;  /* 0x0000005a03587224 */ /* 0x000fce00078e02ff */
.L_x_164:
[----:B------:R-:W-:Y:S05]  /*47f0*/  BSYNC B1 ;  /* 0x0000000000017941 */ /* 0x000fea0003800000 */
.L_x_163:
[----:B------:R-:W-:Y:S01]  /*4800*/  IMAD R55, R55, R89, R88 ;  /* 0x0000005937377224 */ /* 0x000fe200078e0258 */
[----:B------:R-:W-:Y:S06]  /*4810*/  @P0 BRA `(.L_x_165) ;  /* 0x0000000c00180947 */ /* 0x000fec0003800000 */
[----:B------:R0:W-:Y:S01]  /*4820*/  STG.E.U8 desc[UR36][R10.64+0x39], R55 ;  /* 0x000039370a007986 */ /* 0x0001e2000c101124 */
[----:B------:R-:W-:Y:S05]  /*4830*/  BRA `(.L_x_165) ;  /* 0x0000000c00107947 */ /* 0x000fea0003800000 */
.L_x_36:
[C---:B------:R-:W-:Y:S02]  /*4840*/  ISETP.GE.AND P2, PT, R102.reuse, 0x1, PT ;  /* 0x000000016600780c */ /* 0x040fe40003f46270 */
[----:B------:R-:W-:Y:S02]  /*4850*/  ISETP.GE.AND P1, PT, R102, 0x9, PT ;  /* 0x000000096600780c */ /* 0x000fe40003f26270 */
[C---:B------:R-:W-:Y:S02]  /*4860*/  ISETP.LT.OR P4, PT, R3.reuse, 0x1, !P2 ;  /* 0x000000010300780c */ /* 0x040fe40005781670 */
[C---:B------:R-:W-:Y:S02]  /*4870*/  ISETP.LT.OR P5, PT, R3.reuse, 0x2, !P2 ;  /* 0x000000020300780c */ /* 0x040fe400057a1670 */
[C---:B------:R-:W-:Y:S02]  /*4880*/  ISETP.LT.OR P0, PT, R3.reuse, 0x1, !P1 ;  /* 0x000000010300780c */ /* 0x040fe40004f01670 */
[----:B------:R-:W-:-:S07]  /*4890*/  ISETP.LT.OR P3, PT, R3, 0x2, !P1 ;  /* 0x000000020300780c */ /* 0x000fce0004f61670 */
[-C--:B------:R-:W-:Y:S02]  /*48a0*/  @!P4 IMAD R5, R56, R89.reuse, RZ ;  /* 0x000000593805c224 */ /* 0x080fe400078e02ff */
[-C--:B------:R-:W-:Y:S02]  /*48b0*/  @!P5 IMAD R57, R57, R89.reuse, RZ ;  /* 0x000000593939d224 */ /* 0x080fe400078e02ff */
[-C--:B------:R-:W-:Y:S01]  /*48c0*/  @!P0 IMAD R13, R58, R89.reuse, RZ ;  /* 0x000000593a0d8224 */ /* 0x080fe200078e02ff */
[----:B------:R0:W-:Y:S01]  /*48d0*/  @!P4 STG.E.U8 desc[UR36][R94.64], R5 ;  /* 0x000000055e00c986 */ /* 0x0001e2000c101124 */
[----:B------:R-:W-:Y:S01]  /*48e0*/  ISETP.LT.OR P4, PT, R3, 0x9, !P2 ;  /* 0x000000090300780c */ /* 0x000fe20005781670 */
[----:B------:R-:W-:Y:S02]  /*48f0*/  @!P3 IMAD R59, R59, R89, RZ ;  /* 0x000000593b3bb224 */ /* 0x000fe400078e02ff */
[----:B------:R-:W-:Y:S01]  /*4900*/  @!P5 STG.E.U8 desc[UR36][R94.64+0x1], R57 ;  /* 0x000001395e00d986 */ /* 0x000fe2000c101124 */
[----:B------:R-:W-:-:S03]  /*4910*/  ISETP.LT.OR P5, PT, R3, 0xa, !P2 ;  /* 0x0000000a0300780c */ /* 0x000fc600057a1670 */
[----:B------:R1:W-:Y:S01]  /*4920*/  @!P0 STG.E.U8 desc[UR36][R6.64], R13 ;  /* 0x0000000d06008986 */ /* 0x0003e2000c101124 */
[----:B------:R-:W-:-:S03]  /*4930*/  ISETP.LT.OR P0, PT, R3, 0x9, !P1 ;  /* 0x000000090300780c */ /* 0x000fc60004f01670 */
[----:B------:R-:W-:Y:S01]  /*4940*/  @!P3 STG.E.U8 desc[UR36][R6.64+0x1], R59 ;  /* 0x0000013b0600b986 */ /* 0x000fe2000c101124 */
[----:B------:R-:W-:Y:S01]  /*4950*/  ISETP.LT.OR P3, PT, R3, 0xa, !P1 ;  /* 0x0000000a0300780c */ /* 0x000fe20004f61670 */
[----:B------:R-:W-:-:S04]  /*4960*/  @!P4 IMAD R15, R60, R89, RZ ;  /* 0x000000593c0fc224 */ /* 0x000fc800078e02ff */
[-C--:B------:R-:W-:Y:S01]  /*4970*/  @!P5 IMAD R61, R61, R89.reuse, RZ ;  /* 0x000000593d3dd224 */ /* 0x080fe200078e02ff */
[----:B------:R3:W-:Y:S01]  /*4980*/  @!P4 STG.E.U8 desc[UR36][R94.64+0x8], R15 ;  /* 0x0000080f5e00c986 */ /* 0x0007e2000c101124 */
[C---:B------:R-:W-:Y:S02]  /*4990*/  ISETP.LT.OR P4, PT, R3.reuse, 0x11, !P2 ;  /* 0x000000110300780c */ /* 0x040fe40005781670 */
[-C--:B0-----:R-:W-:Y:S01]  /*49a0*/  @!P0 IMAD R5, R62, R89.reuse, RZ ;  /* 0x000000593e058224 */ /* 0x081fe200078e02ff */
[----:B------:R-:W-:Y:S01]  /*49b0*/  @!P5 STG.E.U8 desc[UR36][R94.64+0x9], R61 ;  /* 0x0000093d5e00d986 */ /* 0x000fe2000c101124 */
[----:B------:R-:W-:Y:S02]  /*49c0*/  ISETP.LT.OR P5, PT, R3, 0x12, !P2 ;  /* 0x000000120300780c */ /* 0x000fe400057a1670 */
[----:B------:R-:W-:Y:S01]  /*49d0*/  @!P3 IMAD R63, R63, R89, RZ ;  /* 0x000000593f3fb224 */ /* 0x000fe200078e02ff */
[----:B------:R0:W-:Y:S01]  /*49e0*/  @!P0 STG.E.U8 desc[UR36][R6.64+0x8], R5 ;  /* 0x0000080506008986 */ /* 0x0001e2000c101124 */
[----:B------:R-:W-:-:S03]  /*49f0*/  ISETP.LT.OR P0, PT, R3, 0x11, !P1 ;  /* 0x000000110300780c */ /* 0x000fc60004f01670 */
[----:B------:R-:W-:Y:S01]  /*4a00*/  @!P3 STG.E.U8 desc[UR36][R6.64+0x9], R63 ;  /* 0x0000093f0600b986 */ /* 0x000fe2000c101124 */
[----:B------:R-:W-:Y:S01]  /*4a10*/  ISETP.LT.OR P3, PT, R3, 0x12, !P1 ;  /* 0x000000120300780c */ /* 0x000fe20004f61670 */
[----:B-1----:R-:W-:-:S04]  /*4a20*/  @!P4 IMAD R13, R64, R89, RZ ;  /* 0x00000059400dc224 */ /* 0x002fc800078e02ff */
[-C--:B------:R-:W-:Y:S01]  /*4a30*/  @!P5 IMAD R65, R65, R89.reuse, RZ ;  /* 0x000000594141d224 */ /* 0x080fe200078e02ff */
[----:B------:R1:W-:Y:S01]  /*4a40*/  @!P4 STG.E.U8 desc[UR36][R94.64+0x10], R13 ;  /* 0x0000100d5e00c986 */ /* 0x0003e2000c101124 */
[C---:B------:R-:W-:Y:S02]  /*4a50*/  ISETP.LT.OR P4, PT, R3.reuse, 0x19, !P2 ;  /* 0x000000190300780c */ /* 0x040fe40005781670 */
[-C--:B---3--:R-:W-:Y:S01]  /*4a60*/  @!P0 IMAD R15, R66, R89.reuse, RZ ;  /* 0x00000059420f8224 */ /* 0x088fe200078e02ff */
[----:B------:R-:W-:Y:S01]  /*4a70*/  @!P5 STG.E.U8 desc[UR36][R94.64+0x11], R65 ;  /* 0x000011415e00d986 */ /* 0x000fe2000c101124 */
[----:B------:R-:W-:Y:S02]  /*4a80*/  ISETP.LT.OR P5, PT, R3, 0x1a, !P2 ;  /* 0x0000001a0300780c */ /* 0x000fe400057a1670 */
[----:B------:R-:W-:Y:S01]  /*4a90*/  @!P3 IMAD R67, R67, R89, RZ ;  /* 0x000000594343b224 */ /* 0x000fe200078e02ff */
[----:B------:R3:W-:Y:S01]  /*4aa0*/  @!P0 STG.E.U8 desc[UR36][R6.64+0x10], R15 ;  /* 0x0000100f06008986 */ /* 0x0007e2000c101124 */
[----:B------:R-:W-:-:S03]  /*4ab0*/  ISETP.LT.OR P0, PT, R3, 0x19, !P1 ;  /* 0x000000190300780c */ /* 0x000fc60004f01670 */
[----:B------:R-:W-:Y:S01]  /*4ac0*/  @!P3 STG.E.U8 desc[UR36][R6.64+0x11], R67 ;  /* 0x000011430600b986 */ /* 0x000fe2000c101124 */
[----:B------:R-:W-:Y:S01]  /*4ad0*/  ISETP.LT.OR P3, PT, R3, 0x1a, !P1 ;  /* 0x0000001a0300780c */ /* 0x000fe20004f61670 */
[----:B0-----:R-:W-:-:S04]  /*4ae0*/  @!P4 IMAD R5, R68, R89, RZ ;  /* 0x000000594405c224 */ /* 0x001fc800078e02ff */
[-C--:B------:R-:W-:Y:S01]  /*4af0*/  @!P5 IMAD R69, R69, R89.reuse, RZ ;  /* 0x000000594545d224 */ /* 0x080fe200078e02ff */
[----:B------:R0:W-:Y:S01]  /*4b00*/  @!P4 STG.E.U8 desc[UR36][R94.64+0x18], R5 ;  /* 0x000018055e00c986 */ /* 0x0001e2000c101124 */
[C---:B------:R-:W-:Y:S02]  /*4b10*/  ISETP.LT.OR P4, PT, R3.reuse, 0x21, !P2 ;  /* 0x000000210300780c */ /* 0x040fe40005781670 */
[-C--:B-1----:R-:W-:Y:S01]  /*4b20*/  @!P0 IMAD R13, R70, R89.reuse, RZ ;  /* 0x00000059460d8224 */ /* 0x082fe200078e02ff */
[----:B------:R-:W-:Y:S01]  /*4b30*/  @!P5 STG.E.U8 desc[UR36][R94.64+0x19], R69 ;  /* 0x000019455e00d986 */ /* 0x000fe2000c101124 */
[----:B------:R-:W-:Y:S02]  /*4b40*/  ISETP.LT.OR P5, PT, R3, 0x22, !P2 ;  /* 0x000000220300780c */ /* 0x000fe400057a1670 */
[----:B------:R-:W-:Y:S01]  /*4b50*/  @!P3 IMAD R71, R71, R89, RZ ;  /* 0x000000594747b224 */ /* 0x000fe200078e02ff */
[----:B------:R1:W-:Y:S01]  /*4b60*/  @!P0 STG.E.U8 desc[UR36][R6.64+0x18], R13 ;  /* 0x0000180d06008986 */ /* 0x0003e2000c101124 */
[----:B------:R-:W-:-:S03]  /*4b70*/  ISETP.LT.OR P0, PT, R3, 0x21, !P1 ;  /* 0x000000210300780c */ /* 0x000fc60004f01670 */
[----:B------:R-:W-:Y:S01]  /*4b80*/  @!P3 STG.E.U8 desc[UR36][R6.64+0x19], R71 ;  /* 0x000019470600b986 */ /* 0x000fe2000c101124 */
[----:B------:R-:W-:Y:S01]  /*4b90*/  ISETP.LT.OR P3, PT, R3, 0x22, !P1 ;  /* 0x000000220300780c */ /* 0x000fe20004f61670 */
[----:B---3--:R-:W-:-:S04]  /*4ba0*/  @!P4 IMAD R15, R72, R89, RZ ;  /* 0x00000059480fc224 */ /* 0x008fc800078e02ff */
        /* <DEDUP_REMOVED lines=32> */
[----:B------:R-:W-:-:S02]  /*4db0*/  ISETP.GE.AND P0, PT, R102, 0x81, PT ;  /* 0x000000816600780c */ /* 0x000fc40003f06270 */
[C---:B------:R-:W-:Y:S01]  /*4dc0*/  ISETP.LT.OR P5, PT, R3.reuse, 0x39, !P1 ;  /* 0x000000390300780c */ /* 0x040fe20004fa1670 */
[----:B------:R-:W-:Y:S01]  /*4dd0*/  @!P3 STG.E.U8 desc[UR36][R6.64+0x31], R83 ;  /* 0x000031530600b986 */ /* 0x000fe2000c101124 */
[C---:B------:R-:W-:Y:S01]  /*4de0*/  ISETP.LT.OR P1, PT, R3.reuse, 0x3a, !P1 ;  /* 0x0000003a0300780c */ /* 0x040fe20004f21670 */
[----:B---3--:R-:W-:Y:S01]  /*4df0*/  @!P4 IMAD R15, R84, R89, RZ ;  /* 0x00000059540fc224 */ /* 0x008fe200078e02ff */
[----:B------:R-:W-:-:S03]  /*4e00*/  ISETP.LT.OR P3, PT, R3, 0x1, !P0 ;  /* 0x000000010300780c */ /* 0x000fc60004761670 */
[----:B------:R-:W-:Y:S01]  /*4e10*/  @!P2 IMAD R85, R85, R89, RZ ;  /* 0x000000595555a224 */ /* 0x000fe200078e02ff */
[----:B------:R-:W-:Y:S01]  /*4e20*/  @!P4 STG.E.U8 desc[UR36][R94.64+0x38], R15 ;  /* 0x0000380f5e00c986 */ /* 0x000fe2000c101124 */
[----:B------:R-:W-:-:S03]  /*4e30*/  ISETP.LT.OR P4, PT, R3, 0x2, !P0 ;  /* 0x000000020300780c */ /* 0x000fc60004781670 */
[----:B------:R-:W-:Y:S01]  /*4e40*/  @!P2 STG.E.U8 desc[UR36][R94.64+0x39], R85 ;  /* 0x000039555e00a986 */ /* 0x000fe2000c101124 */
[-C--:B0-----:R-:W-:Y:S01]  /*4e50*/  @!P5 IMAD R5, R86, R89.reuse, RZ ;  /* 0x000000595605d224 */ /* 0x081fe200078e02ff */
[----:B------:R-:W-:Y:S01]  /*4e60*/  ISETP.GE.AND P2, PT, R102, 0x89, PT ;  /* 0x000000896600780c */ /* 0x000fe20003f46270 */
[-C--:B------:R-:W-:Y:S02]  /*4e70*/  @!P1 IMAD R87, R87, R89.reuse, RZ ;  /* 0x0000005957579224 */ /* 0x080fe400078e02ff */
[----:B-1----:R-:W-:Y:S01]  /*4e80*/  @!P3 IMAD R13, R24, R89, RZ ;  /* 0x00000059180db224 */ /* 0x002fe200078e02ff */
[----:B------:R0:W-:Y:S01]  /*4e90*/  @!P5 STG.E.U8 desc[UR36][R6.64+0x38], R5 ;  /* 0x000038050600d986 */ /* 0x0001e2000c101124 */
[----:B------:R-:W-:-:S03]  /*4ea0*/  ISETP.LT.OR P5, PT, R3, 0x1, !P2 ;  /* 0x000000010300780c */ /* 0x000fc600057a1670 */
[----:B------:R-:W-:Y:S01]  /*4eb0*/  @!P4 IMAD R25, R25, R89, RZ ;  /* 0x000000591919c224 */ /* 0x000fe200078e02ff */
[----:B------:R-:W-:Y:S01]  /*4ec0*/  @!P1 STG.E.U8 desc[UR36][R6.64+0x39], R87 ;  /* 0x0000395706009986 */ /* 0x000fe2000c101124 */
[----:B------:R-:W-:-:S03]  /*4ed0*/  ISETP.LT.OR P1, PT, R3, 0x2, !P2 ;  /* 0x000000020300780c */ /* 0x000fc60005721670 */
[----:B------:R-:W-:Y:S01]  /*4ee0*/  @!P3 STG.E.U8 desc[UR36][R8.64], R13 ;  /* 0x0000000d0800b986 */ /* 0x000fe2000c101124 */
[----:B------:R-:W-:-:S03]  /*4ef0*/  ISETP.LT.OR P3, PT, R3, 0x9, !P0 ;  /* 0x000000090300780c */ /* 0x000fc60004761670 */
[----:B------:R-:W-:Y:S01]  /*4f00*/  @!P4 STG.E.U8 desc[UR36][R8.64+0x1], R25 ;  /* 0x000001190800c986 */ /* 0x000fe2000c101124 */
[----:B------:R-:W-:Y:S01]  /*4f10*/  ISETP.LT.OR P4, PT, R3, 0xa, !P0 ;  /* 0x0000000a0300780c */ /* 0x000fe20004781670 */
[----:B0-----:R-:W-:-:S04]  /*4f20*/  @!P5 IMAD R5, R26, R89, RZ ;  /* 0x000000591a05d224 */ /* 0x001fc800078e02ff */
[-C--:B------:R-:W-:Y:S01]  /*4f30*/  @!P1 IMAD R27, R27, R89.reuse, RZ ;  /* 0x000000591b1b9224 */ /* 0x080fe200078e02ff */
[----:B------:R0:W-:Y:S01]  /*4f40*/  @!P5 STG.E.U8 desc[UR36][R10.64], R5 ;  /* 0x000000050a00d986 */ /* 0x0001e2000c101124 */
[C---:B------:R-:W-:Y:S02]  /*4f50*/  ISETP.LT.OR P5, PT, R3.reuse, 0x9, !P2 ;  /* 0x000000090300780c */ /* 0x040fe400057a1670 */
[-C--:B------:R-:W-:Y:S01]  /*4f60*/  @!P3 IMAD R15, R28, R89.reuse, RZ ;  /* 0x000000591c0fb224 */ /* 0x080fe200078e02ff */
[----:B------:R-:W-:Y:S01]  /*4f70*/  @!P1 STG.E.U8 desc[UR36][R10.64+0x1], R27 ;  /* 0x0000011b0a009986 */ /* 0x000fe2000c101124 */
[----:B------:R-:W-:Y:S02]  /*4f80*/  ISETP.LT.OR P1, PT, R3, 0xa, !P2 ;  /* 0x0000000a0300780c */ /* 0x000fe40005721670 */
[----:B------:R-:W-:Y:S01]  /*4f90*/  @!P4 IMAD R29, R29, R89, RZ ;  /* 0x000000591d1dc224 */ /* 0x000fe200078e02ff */
        /* <DEDUP_REMOVED lines=40> */
[----:B-1----:R-:W-:-:S04]  /*5220*/  @!P5 IMAD R13, R42, R89, RZ ;  /* 0x000000592a0dd224 */ /* 0x002fc800078e02ff */
        /* <DEDUP_REMOVED lines=12> */
[----:B------:R-:W-:-:S04]  /*52f0*/  @!P1 IMAD R7, R46, R89, RZ ;  /* 0x000000592e079224 */ /* 0x000fc800078e02ff */
[-C--:B------:R-:W-:Y:S01]  /*5300*/  @!P3 IMAD R47, R47, R89.reuse, RZ ;  /* 0x000000592f2fb224 */ /* 0x080fe200078e02ff */
[----:B------:R1:W-:Y:S01]  /*5310*/  @!P1 STG.E.U8 desc[UR36][R10.64+0x28], R7 ;  /* 0x000028070a009986 */ /* 0x0003e2000c101124 */
[----:B------:R-:W-:Y:S02]  /*5320*/  ISETP.LT.OR P1, PT, R3, 0x31, !P2 ;  /* 0x000000310300780c */ /* 0x000fe40005721670 */
[----:B------:R-:W-:Y:S01]  /*5330*/  @!P4 IMAD R49, R49, R89, RZ ;  /* 0x000000593131c224 */ /* 0x000fe200078e02ff */
[----:B------:R3:W-:Y:S01]  /*5340*/  @!P3 STG.E.U8 desc[UR36][R10.64+0x29], R47 ;  /* 0x0000292f0a00b986 */ /* 0x0007e2000c101124 */
[C---:B------:R-:W-:Y:S02]  /*5350*/  ISETP.LT.OR P3, PT, R3.reuse, 0x39, !P0 ;  /* 0x000000390300780c */ /* 0x040fe40004761670 */
[C---:B------:R-:W-:Y:S01]  /*5360*/  ISETP.LT.OR P0, PT, R3.reuse, 0x3a, !P0 ;  /* 0x0000003a0300780c */ /* 0x040fe20004701670 */
[----:B------:R3:W-:Y:S01]  /*5370*/  @!P4 STG.E.U8 desc[UR36][R8.64+0x31], R49 ;  /* 0x000031310800c986 */ /* 0x0007e2000c101124 */
[----:B------:R-:W-:-:S03]  /*5380*/  ISETP.LT.OR P4, PT, R3, 0x32, !P2 ;  /* 0x000000320300780c */ /* 0x000fc60005781670 */
[----:B------:R3:W-:Y:S01]  /*5390*/  @!P5 STG.E.U8 desc[UR36][R8.64+0x30], R13 ;  /* 0x0000300d0800d986 */ /* 0x0007e2000c101124 */
[C---:B------:R-:W-:Y:S02]  /*53a0*/  ISETP.LT.OR P5, PT, R3.reuse, 0x39, !P2 ;  /* 0x000000390300780c */ /* 0x040fe400057a1670 */
[----:B------:R-:W-:Y:S01]  /*53b0*/  ISETP.LT.OR P2, PT, R3, 0x3a, !P2 ;  /* 0x0000003a0300780c */ /* 0x000fe20005741670 */
[-C--:B------:R-:W-:Y:S02]  /*53c0*/  @!P1 IMAD R3, R50, R89.reuse, RZ ;  /* 0x0000005932039224 */ /* 0x080fe400078e02ff */
[-C--:B0-----:R-:W-:Y:S02]  /*53d0*/  @!P3 IMAD R5, R52, R89.reuse, RZ ;  /* 0x000000593405b224 */ /* 0x081fe400078e02ff */
[-C--:B------:R-:W-:Y:S01]  /*53e0*/  @!P0 IMAD R53, R53, R89.reuse, RZ ;  /* 0x0000005935358224 */ /* 0x080fe200078e02ff */
[----:B------:R3:W-:Y:S01]  /*53f0*/  @!P1 STG.E.U8 desc[UR36][R10.64+0x30], R3 ;  /* 0x000030030a009986 */ /* 0x0007e2000c101124 */
[----:B------:R-:W-:-:S04]  /*5400*/  @!P4 IMAD R51, R51, R89, RZ ;  /* 0x000000593333c224 */ /* 0x000fc800078e02ff */
[-C--:B-1----:R-:W-:Y:S01]  /*5410*/  @!P5 IMAD R7, R54, R89.reuse, RZ ;  /* 0x000000593607d224 */ /* 0x082fe200078e02ff */
[----:B------:R3:W-:Y:S01]  /*5420*/  @!P4 STG.E.U8 desc[UR36][R10.64+0x31], R51 ;  /* 0x000031330a00c986 */ /* 0x0007e2000c101124 */
[----:B------:R-:W-:-:S03]  /*5430*/  @!P2 IMAD R55, R55, R89, RZ ;  /* 0x000000593737a224 */ /* 0x000fc600078e02ff */
[----:B------:R3:W-:Y:S04]  /*5440*/  @!P3 STG.E.U8 desc[UR36][R8.64+0x38], R5 ;  /* 0x000038050800b986 */ /* 0x0007e8000c101124 */
[----:B------:R3:W-:Y:S04]  /*5450*/  @!P0 STG.E.U8 desc[UR36][R8.64+0x39], R53 ;  /* 0x0000393508008986 */ /* 0x0007e8000c101124 */
[----:B------:R3:W-:Y:S04]  /*5460*/  @!P5 STG.E.U8 desc[UR36][R10.64+0x38], R7 ;  /* 0x000038070a00d986 */ /* 0x0007e8000c101124 */
[----:B------:R3:W-:Y:S02]  /*5470*/  @!P2 STG.E.U8 desc[UR36][R10.64+0x39], R55 ;  /* 0x000039370a00a986 */ /* 0x0007e4000c101124 */
.L_x_165:
[----:B------:R-:W-:Y:S05]  /*5480*/  BSYNC B0 ;  /* 0x0000000000007941 */ /* 0x000fea0003800000 */
.L_x_35:
[----:B------:R-:W-:Y:S01]  /*5490*/  ULDC UR4, c[0x0][0xc] ;  /* 0x0000030000047ab9 */ /* 0x000fe20000000800 */
[----:B------:R-:W-:Y:S01]  /*54a0*/  ULDC UR5, c[0x0][0x10] ;  /* 0x0000040000057ab9 */ /* 0x000fe20000000800 */
[----:B---3--:R-:W3:Y:S01]  /*54b0*/  LDC R3, c[0x0][0x14] ;  /* 0x00000500ff037b82 */ /* 0x008ee20000000800 */
[----:B------:R-:W-:Y:S01]  /*54c0*/  UIMAD.WIDE.U32 UR4, UR4, UR5, URZ ;  /* 0x00000005040472a5 */ /* 0x000fe2000f8e003f */
[----:B------:R-:W-:Y:S02]  /*54d0*/  IMAD.MOV.U32 R93, RZ, RZ, -0x1 ;  /* 0xffffffffff5d7424 */ /* 0x000fe400078e00ff */
[----:B------:R-:W-:-:S03]  /*54e0*/  IMAD.MOV.U32 R88, RZ, RZ, -0x1 ;  /* 0xffffffffff587424 */ /* 0x000fc600078e00ff */
[----:B---3--:R-:W-:-:S04]  /*54f0*/  IMAD.WIDE.U32 R16, R3, UR4, R16 ;  /* 0x0000000403107c25 */ /* 0x008fc8000f8e0010 */
[----:B------:R-:W-:Y:S01]  /*5500*/  IMAD R3, R3, UR5, RZ ;  /* 0x0000000503037c24 */ /* 0x000fe2000f8e02ff */
[----:B------:R-:W-:Y:S02]  /*5510*/  ULDC.64 UR4, c[0x0][0x650] ;  /* 0x0001940000047ab9 */ /* 0x000fe40000000a00 */
[----:B------:R-:W-:Y:S01]  /*5520*/  ISETP.GE.U32.AND P0, PT, R16, UR4, PT ;  /* 0x0000000410007c0c */ /* 0x000fe2000bf06070 */
[--C-:B------:R-:W-:Y:S01]  /*5530*/  IMAD.IADD R17, R17, 0x1, R3.reuse ;  /* 0x0000000111117824 */ /* 0x100fe200078e0203 */
[----:B------:R-:W-:-:S04]  /*5540*/  PRMT R3, RZ, 0x7610, R3 ;  /* 0x00007610ff037816 */ /* 0x000fc80000000003 */
[----:B------:R-:W-:-:S13]  /*5550*/  ISETP.GE.U32.AND.EX P0, PT, R17, UR5, PT, P0 ;  /* 0x0000000511007c0c */ /* 0x000fda000bf06100 */
[----:B------:R-:W-:Y:S05]  /*5560*/  @P0 BRA `(.L_x_166) ;  /* 0x0000000400640947 */ /* 0x000fea0003800000 */
[----:B------:R-:W3:Y:S01]  /*5570*/  S2R R12, SR_CTAID.X ;  /* 0x00000000000c7919 */ /* 0x000ee20000002500 */
[----:B0-----:R-:W0:Y:S01]  /*5580*/  LDC.64 R10, c[0x0][0x628] ;  /* 0x00018a00ff0a7b82 */ /* 0x001e220000000a00 */
[----:B------:R-:W-:Y:S01]  /*5590*/  ULDC UR4, c[0x0][0x150] ;  /* 0x0000540000047ab9 */ /* 0x000fe20000000800 */
[----:B------:R-:W-:Y:S01]  /*55a0*/  IMAD.MOV.U32 R8, RZ, RZ, R16 ;  /* 0x000000ffff087224 */ /* 0x000fe200078e0010 */
[----:B------:R-:W0:Y:S01]  /*55b0*/  S2R R24, SR_CTAID.Y ;  /* 0x0000000000187919 */ /* 0x000e220000002600 */
[----:B------:R-:W-:-:S04]  /*55c0*/  IMAD.MOV.U32 R9, RZ, RZ, R17 ;  /* 0x000000ffff097224 */ /* 0x000fc800078e0011 */
[----:B------:R-:W1:Y:S08]  /*55d0*/  LDC R21, c[0x0][0x144] ;  /* 0x00005100ff157b82 */ /* 0x000e700000000800 */
[----:B------:R-:W1:Y:S08]  /*55e0*/  LDC R0, c[0x0][0x630] ;  /* 0x00018c00ff007b82 */ /* 0x000e700000000800 */
[----:B------:R-:W1:Y:S01]  /*55f0*/  LDC.64 R14, c[0x0][0x620] ;  /* 0x00018800ff0e7b82 */ /* 0x000e620000000a00 */
[----:B0-----:R-:W-:-:S04]  /*5600*/  ISETP.NE.U32.AND P0, PT, R10, RZ, PT ;  /* 0x000000ff0a00720c */ /* 0x001fc80003f05070 */
[----:B------:R-:W-:Y:S02]  /*5610*/  ISETP.NE.AND.EX P0, PT, R11, RZ, PT, P0 ;  /* 0x000000ff0b00720c */ /* 0x000fe40003f05300 */
[----:B---3--:R-:W-:-:S05]  /*5620*/  I2FP.F32.U32 R3, R12 ;  /* 0x0000000c00037245 */ /* 0x008fca0000201000 */
[----:B------:R-:W-:-:S04]  /*5630*/  FMUL R3, R3, UR4 ;  /* 0x0000000403037c20 */ /* 0x000fc80008400000 */
[----:B------:R0:W3:Y:S02]  /*5640*/  F2I.U32.TRUNC.NTZ R20, R3 ;  /* 0x0000000300147305 */ /* 0x0000e4000020f000 */
[----:B------:R-:W-:Y:S05]  /*5650*/  @!P0 BRA `(.L_x_167) ;  /* 0x0000000000288947 */ /* 0x000fea0003800000 */
[----:B0-----:R-:W0:Y:S02]  /*5660*/  LDC R3, c[0x0][0x634] ;  /* 0x00018d00ff037b82 */ /* 0x001e240000000800 */
        /* <DEDUP_REMOVED lines=9> */
.L_x_167:
[----:B------:R-:W2:Y:S01]  /*5700*/  LDC.64 R28, c[0x0][0x640] ;  /* 0x00019000ff1c7b82 */ /* 0x000ea20000000a00 */
[-CC-:B-1----:R-:W-:Y:S01]  /*5710*/  SHF.R.U64 R88, R8, R0.reuse, R9.reuse ;  /* 0x0000000008587219 */ /* 0x182fe20000001209 */
[----:B---3--:R-:W-:Y:S01]  /*5720*/  IMAD.MOV R20, RZ, RZ, -R20 ;  /* 0x000000ffff147224 */ /* 0x008fe200078e0a14 */
[----:B------:R-:W-:Y:S01]  /*5730*/  SHF.R.U32.HI R0, RZ, R0, R9 ;  /* 0x00000000ff007219 */ /* 0x000fe20000011609 */
[----:B------:R-:W-:Y:S01]  /*5740*/  ULDC UR4, c[0x0][0x154] ;  /* 0x0000550000047ab9 */ /* 0x000fe20000000800 */
[----:B0-----:R-:W-:Y:S01]  /*5750*/  IADD3 R3, P0, RZ, -R88, RZ ;  /* 0x80000058ff037210 */ /* 0x001fe20007f1e0ff */
[----:B------:R-:W-:Y:S02]  /*5760*/  IMAD R21, R21, R20, R12 ;  /* 0x0000001415157224 */ /* 0x000fe400078e020c */
[----:B------:R-:W0:Y:S01]  /*5770*/  LDC R6, c[0x0][0x618] ;  /* 0x00018600ff067b82 */ /* 0x000e220000000800 */
[----:B------:R-:W-:Y:S02]  /*5780*/  IMAD.MOV.U32 R7, RZ, RZ, 0x1 ;  /* 0x00000001ff077424 */ /* 0x000fe400078e00ff */
[----:B------:R-:W-:-:S04]  /*5790*/  IMAD.X R5, RZ, RZ, ~R0, P0 ;  /* 0x000000ffff057224 */ /* 0x000fc800000e0e00 */
[-C--:B------:R-:W-:Y:S01]  /*57a0*/  IMAD R0, R5, R14.reuse, RZ ;  /* 0x0000000e05007224 */ /* 0x080fe200078e02ff */
[----:B------:R-:W1:Y:S01]  /*57b0*/  LDC R8, c[0x0][0x608] ;  /* 0x00018200ff087b82 */ /* 0x000e620000000800 */
[----:B------:R-:W-:-:S04]  /*57c0*/  IMAD.WIDE.U32 R4, R3, R14, R16 ;  /* 0x0000000e03047225 */ /* 0x000fc800078e0010 */
[----:B------:R-:W-:Y:S01]  /*57d0*/  IMAD R3, R3, R15, R0 ;  /* 0x0000000f03037224 */ /* 0x000fe200078e0200 */
[----:B------:R-:W-:Y:S02]  /*57e0*/  I2FP.F32.U32 R0, R24 ;  /* 0x0000001800007245 */ /* 0x000fe40000201000 */
[----:B------:R-:W3:Y:S01]  /*57f0*/  LDC R26, c[0x0][0x658] ;  /* 0x00019600ff1a7b82 */ /* 0x000ee20000000800 */
[----:B------:R-:W-:Y:S01]  /*5800*/  IMAD.IADD R3, R5, 0x1, R3 ;  /* 0x0000000105037824 */ /* 0x000fe200078e0203 */
[----:B--2---:R-:W-:Y:S01]  /*5810*/  ISETP.NE.U32.AND P0, PT, R28, RZ, PT ;  /* 0x000000ff1c00720c */ /* 0x004fe20003f05070 */
[----:B------:R-:W-:Y:S01]  /*5820*/  FMUL R0, R0, UR4 ;  /* 0x0000000400007c20 */ /* 0x000fe20008400000 */
[----:B------:R-:W-:Y:S02]  /*5830*/  IMAD.MOV.U32 R5, RZ, RZ, -0x1 ;  /* 0xffffffffff057424 */ /* 0x000fe400078e00ff */
[----:B------:R-:W-:Y:S01]  /*5840*/  ISETP.NE.AND.EX P0, PT, R29, RZ, PT, P0 ;  /* 0x000000ff1d00720c */ /* 0x000fe20003f05300 */
[----:B------:R2:W2:Y:S01]  /*5850*/  F2I.U32.TRUNC.NTZ R13, R0 ;  /* 0x00000000000d7305 */ /* 0x0004a2000020f000 */
[----:B------:R-:W2:Y:S01]  /*5860*/  LDC R15, c[0x0][0x148] ;  /* 0x00005200ff0f7b82 */ /* 0x000ea20000000800 */
[----:B0-----:R-:W-:-:S02]  /*5870*/  SHF.R.U64 R12, R4, R6, R3 ;  /* 0x00000006040c7219 */ /* 0x001fc40000001203 */
[----:B------:R-:W-:-:S05]  /*5880*/  SHF.R.U32.HI R3, RZ, R6, R3 ;  /* 0x00000006ff037219 */ /* 0x000fca0000011603 */
[----:B------:R-:W0:Y:S01]  /*5890*/  LDC R20, c[0x0][0x600] ;  /* 0x00018000ff147b82 */ /* 0x000e220000000800 */
[-CC-:B-1----:R-:W-:Y:S02]  /*58a0*/  SHF.R.U64 R10, R12, R8.reuse, R3.reuse ;  /* 0x000000080c0a7219 */ /* 0x182fe40000001203 */
[----:B------:R-:W-:-:S05]  /*58b0*/  SHF.R.U32.HI R3, RZ, R8, R3 ;  /* 0x00000008ff037219 */ /* 0x000fca0000011603 */
[----:B------:R-:W1:Y:S01]  /*58c0*/  LDC R27, c[0x0][0x648] ;  /* 0x00019200ff1b7b82 */ /* 0x000e620000000800 */
[-C--:B---3--:R-:W-:Y:S02]  /*58d0*/  SHF.L.U32 R4, R5, R26.reuse, RZ ;  /* 0x0000001a05047219 */ /* 0x088fe400000006ff */
[-CC-:B------:R-:W-:Y:S02]  /*58e0*/  SHF.R.U64 R14, R10, R26.reuse, R3.reuse ;  /* 0x0000001a0a0e7219 */ /* 0x180fe40000001203 */
[----:B------:R-:W-:Y:S02]  /*58f0*/  SHF.R.U32.HI R5, RZ, R26, R3 ;  /* 0x0000001aff057219 */ /* 0x000fe40000011603 */
[----:B------:R-:W-:Y:S01]  /*5900*/  LOP3.LUT R25, RZ, R4, RZ, 0x33, !PT ;  /* 0x00000004ff197212 */ /* 0x000fe200078e33ff */
[----:B------:R-:W3:Y:S01]  /*5910*/  LDC R30, c[0x0][0x638] ;  /* 0x00018e00ff1e7b82 */ /* 0x000ee20000000800 */
[----:B------:R-:W-:Y:S01]  /*5920*/  SHF.L.U32 R26, R7, R26, RZ ;  /* 0x0000001a071a7219 */ /* 0x000fe200000006ff */
[----:B------:R-:W-:-:S06]  /*5930*/  IMAD.MOV.U32 R4, RZ, RZ, R14 ;  /* 0x000000ffff047224 */ /* 0x000fcc00078e000e */
[----:B------:R-:W0:Y:S01]  /*5940*/  LDC R31, c[0x0][0x610] ;  /* 0x00018400ff1f7b82 */ /* 0x000e220000000800 */
        /* <DEDUP_REMOVED lines=11> */
.L_x_168:
[----:B------:R-:W-:Y:S01]  /*5a00*/  ISETP.NE.AND P0, PT, R2, 0x1, PT ;  /* 0x000000010200780c */ /* 0x000fe20003f05270 */
[----:B0-----:R-:W-:Y:S01]  /*5a10*/  VIADD R7, R20, 0xffffffff ;  /* 0xffffffff14077836 */ /* 0x001fe20000000000 */
[----:B-12---:R-:W-:Y:S01]  /*5a20*/  SHF.R.U64 R0, R4, R27, R5 ;  /* 0x0000001b04007219 */ /* 0x006fe20000001205 */
[----:B------:R-:W-:Y:S01]  /*5a30*/  IMAD.MOV R13, RZ, RZ, -R13 ;  /* 0x000000ffff0d7224 */ /* 0x000fe200078e0a0d */
[----:B------:R-:W-:Y:S01]  /*5a40*/  LOP3.LUT R5, R10, R25, RZ, 0xc0, !PT ;  /* 0x000000190a057212 */ /* 0x000fe200078ec0ff */
[----:B------:R-:W-:Y:S01]  /*5a50*/  IMAD.MOV.U32 R4, RZ, RZ, 0x1 ;  /* 0x00000001ff047424 */ /* 0x000fe200078e00ff */
[----:B------:R-:W-:Y:S01]  /*5a60*/  LOP3.LUT R12, R12, R7, RZ, 0xc0, !PT ;  /* 0x000000070c0c7212 */ /* 0x000fe200078ec0ff */
[----:B------:R-:W-:Y:S02]  /*5a70*/  IMAD.MOV R3, RZ, RZ, -R0 ;  /* 0x000000ffff037224 */ /* 0x000fe400078e0a00 */
[----:B------:R-:W-:Y:S02]  /*5a80*/  IMAD R0, R26, R0, R5 ;  /* 0x000000001a007224 */ /* 0x000fe400078e0205 */
[----:B---3--:R-:W-:-:S02]  /*5a90*/  IMAD R3, R3, R30, R14 ;  /* 0x0000001e03037224 */ /* 0x008fc400078e020e */
[----:B------:R-:W-:Y:S02]  /*5aa0*/  @P0 IMAD R21, R15, R13, R24 ;  /* 0x0000000d0f150224 */ /* 0x000fe400078e0218 */
[----:B------:R-:W-:Y:S01]  /*5ab0*/  IMAD R5, R3, R20, R12 ;  /* 0x0000001403057224 */ /* 0x000fe200078e020c */
[----:B------:R-:W-:Y:S01]  /*5ac0*/  PRMT R3, R4, 0x7610, R3 ;  /* 0x0000761004037816 */ /* 0x000fe20000000003 */
[----:B------:R-:W-:-:S05]  /*5ad0*/  IMAD R0, R0, R31, R21 ;  /* 0x0000001f00007224 */ /* 0x000fca00078e0215 */
[----:B------:R-:W-:Y:S02]  /*5ae0*/  SEL R93, R5, R0, !P0 ;  /* 0x00000000055d7207 */ /* 0x000fe40004000000 */
[----:B------:R-:W-:-:S07]  /*5af0*/  SEL R0, R0, R5, !P0 ;  /* 0x0000000500007207 */ /* 0x000fce0004000000 */
.L_x_166:
[----:B------:R-:W-:Y:S01]  /*5b00*/  LOP3.LUT P0, RZ, R3, 0xff, RZ, 0xc0, !PT ;  /* 0x000000ff03ff7812 */ /* 0x000fe2000780c0ff */
[----:B------:R-:W-:-:S12]  /*5b10*/  IMAD.MOV.U32 R92, RZ, RZ, R0 ;  /* 0x000000ffff5c7224 */ /* 0x000fd800078e0000 */
[----:B------:R-:W-:Y:S05]  /*5b20*/  @P0 BRA `(.L_x_169) ;  /* 0xffffffb800480947 */ /* 0x000fea000383ffff */
[----:B------:R-:W-:Y:S05]  /*5b30*/  EXIT ;  /* 0x000000000000794d */ /* 0x000fea0003800000 */
.L_x_8:
[----:B0-----:R-:W-:Y:S01]  /*5b40*/  ULDC.64 UR4, c[0x0][0x650] ;  /* 0x0001940000047ab9 */ /* 0x001fe20000000a00 */
        /* <DEDUP_REMOVED lines=25> */
.L_x_171:
[----:B------:R-:W0:Y:S01]  /*5ce0*/  LDC.64 R28, c[0x0][0x640] ;  /* 0x00019000ff1c7b82 */ /* 0x000e220000000a00 */
[-CC-:B------:R-:W-:Y:S01]  /*5cf0*/  SHF.R.U64 R22, R12, R6.reuse, R13.reuse ;  /* 0x000000060c167219 */ /* 0x180fe2000000120d */
[----:B------:R-:W-:Y:S01]  /*5d00*/  IMAD.MOV.U32 R30, RZ, RZ, 0x1 ;  /* 0x00000001ff1e7424 */ /* 0x000fe200078e00ff */
[----:B------:R-:W-:Y:S02]  /*5d10*/  SHF.R.U32.HI R6, RZ, R6, R13 ;  /* 0x00000006ff067219 */ /* 0x000fe4000001160d */
        /* <DEDUP_REMOVED lines=8> */
[----:B------:R-:W-:Y:S01]  /*5da0*/  IMAD.IADD R9, R9, 0x1, R11 ;  /* 0x0000000109097824 */ /* 0x000fe200078e020b */
[----:B0-----:R-:W-:-:S04]  /*5db0*/  ISETP.NE.U32.AND P0, PT, R28, RZ, PT ;  /* 0x000000ff1c00720c */ /* 0x001fc80003f05070 */
[----:B------:R-:W-:Y:S02]  /*5dc0*/  ISETP.NE.AND.EX P0, PT, R29, RZ, PT, P0 ;  /* 0x000000ff1d00720c */ /* 0x000fe40003f05300 */
[----:B------:R-:W0:Y:S01]  /*5dd0*/  LDC R20, c[0x0][0x600] ;  /* 0x00018000ff147b82 */ /* 0x000e220000000800 */
[-CC-:B-1----:R-:W-:Y:S01]  /*5de0*/  SHF.R.U64 R14, R8, R10.reuse, R9.reuse ;  /* 0x0000000a080e7219 */ /* 0x182fe20000001209 */
[----:B------:R-:W-:Y:S01]  /*5df0*/  IMAD.MOV.U32 R8, RZ, RZ, -0x1 ;  /* 0xffffffffff087424 */ /* 0x000fe200078e00ff */
[----:B------:R-:W-:-:S05]  /*5e00*/  SHF.R.U32.HI R9, RZ, R10, R9 ;  /* 0x0000000aff097219 */ /* 0x000fca0000011609 */
[----:B------:R-:W1:Y:S01]  /*5e10*/  LDC R24, c[0x0][0x648] ;  /* 0x00019200ff187b82 */ /* 0x000e620000000800 */
[-CC-:B--2---:R-:W-:Y:S02]  /*5e20*/  SHF.R.U64 R23, R14, R12.reuse, R9.reuse ;  /* 0x0000000c0e177219 */ /* 0x184fe40000001209 */
[----:B------:R-:W-:-:S05]  /*5e30*/  SHF.R.U32.HI R6, RZ, R12, R9 ;  /* 0x0000000cff067219 */ /* 0x000fca0000011609 */
[----:B------:R-:W2:Y:S01]  /*5e40*/  LDC R26, c[0x0][0x638] ;  /* 0x00018e00ff1a7b82 */ /* 0x000ea20000000800 */
[-C--:B---3--:R-:W-:Y:S02]  /*5e50*/  SHF.L.U32 R8, R8, R27.reuse, RZ ;  /* 0x0000001b08087219 */ /* 0x088fe400000006ff */
[-CC-:B------:R-:W-:Y:S02]  /*5e60*/  SHF.R.U64 R25, R23, R27.reuse, R6.reuse ;  /* 0x0000001b17197219 */ /* 0x180fe40000001206 */
[----:B------:R-:W-:Y:S02]  /*5e70*/  LOP3.LUT R32, RZ, R8, RZ, 0x33, !PT ;  /* 0x00000008ff207212 */ /* 0x000fe400078e33ff */
[----:B------:R-:W-:Y:S01]  /*5e80*/  SHF.R.U32.HI R9, RZ, R27, R6 ;  /* 0x0000001bff097219 */ /* 0x000fe20000011606 */
[----:B------:R-:W3:Y:S01]  /*5e90*/  LDC R31, c[0x0][0x610] ;  /* 0x00018400ff1f7b82 */ /* 0x000ee20000000800 */
[----:B------:R-:W-:Y:S01]  /*5ea0*/  IMAD.MOV.U32 R8, RZ, RZ, R25 ;  /* 0x000000ffff087224 */ /* 0x000fe200078e0019 */
[----:B------:R-:W-:Y:S06]  /*5eb0*/  @!P0 BRA `(.L_x_172) ;  /* 0x0000000000288947 */ /* 0x000fec0003800000 */
        /* <DEDUP_REMOVED lines=10> */
.L_x_172:
[----:B------:R-:W-:Y:S01]  /*5f60*/  ISETP.NE.AND P0, PT, R2, 0x1, PT ;  /* 0x000000010200780c */ /* 0x000fe20003f05270 */
[----:B------:R-:W-:Y:S01]  /*5f70*/  IMAD.MOV.U32 R13, RZ, RZ, R22 ;  /* 0x000000ffff0d7224 */ /* 0x000fe200078e0016 */
[----:B-1----:R-:W-:Y:S01]  /*5f80*/  SHF.R.U64 R6, R8, R24, R9 ;  /* 0x0000001808067219 */ /* 0x002fe20000001209 */
[----:B0-----:R-:W-:Y:S01]  /*5f90*/  VIADD R9, R20, 0xffffffff ;  /* 0xffffffff14097836 */ /* 0x001fe20000000000 */
[----:B------:R-:W-:Y:S02]  /*5fa0*/  SHF.L.U32 R30, R30, R27, RZ ;  /* 0x0000001b1e1e7219 */ /* 0x000fe400000006ff */
[----:B------:R-:W-:Y:S01]  /*5fb0*/  LOP3.LUT R5, R23, R32, RZ, 0xc0, !PT ;  /* 0x0000002017057212 */ /* 0x000fe200078ec0ff */
[----:B------:R-:W-:-:S04]  /*5fc0*/  IMAD.MOV R8, RZ, RZ, -R6 ;  /* 0x000000ffff087224 */ /* 0x000fc800078e0a06 */
[----:B------:R-:W-:Y:S01]  /*5fd0*/  IMAD R6, R30, R6, R5 ;  /* 0x000000061e067224 */ /* 0x000fe200078e0205 */
[----:B------:R-:W-:Y:S01]  /*5fe0*/  LOP3.LUT R5, R14, R9, RZ, 0xc0, !PT ;  /* 0x000000090e057212 */ /* 0x000fe200078ec0ff */
[----:B------:R-:W-:Y:S02]  /*5ff0*/  @P0 IMAD R3, R7, R21, R4 ;  /* 0x0000001507030224 */ /* 0x000fe400078e0204 */
[----:B--2---:R-:W-:Y:S02]  /*6000*/  IMAD R4, R8, R26, R25 ;  /* 0x0000001a08047224 */ /* 0x004fe400078e0219 */
[----:B---3--:R-:W-:Y:S02]  /*6010*/  IMAD R3, R6, R31, R3 ;  /* 0x0000001f06037224 */ /* 0x008fe400078e0203 */
[----:B------:R-:W-:Y:S02]  /*6020*/  IMAD R4, R4, R20, R5 ;  /* 0x0000001404047224 */ /* 0x000fe400078e0205 */
[----:B------:R-:W-:-:S03]  /*6030*/  IMAD.MOV.U32 R6, RZ, RZ, 0x1 ;  /* 0x00000001ff067424 */ /* 0x000fc600078e00ff */
[----:B------:R-:W-:Y:S02]  /*6040*/  SEL R20, R4, R3, !P0 ;  /* 0x0000000304147207 */ /* 0x000fe40004000000 */
[----:B------:R-:W-:-:S07]  /*6050*/  SEL R11, R3, R4, !P0 ;  /* 0x00000004030b7207 */ /* 0x000fce0004000000 */
.L_x_170:
[----:B------:R-:W-:-:S08]  /*6060*/  NOP ;  /* 0x0000000000007918 */ /* 0x000fd00000000000 */
[----:B------:R-:W0:-:S00]  /*6070*/  USETMAXREG.DEALLOC.CTAPOOL 0x28 ;  /* 0x00000028000079c8 */ /* 0x000e0000080e0500 */
[----:B0-----:R-:W-:-:S13]  /*6080*/  ISETP.NE.AND P0, PT, R0, RZ, PT ;  /* 0x000000ff0000720c */ /* 0x001fda0003f05270 */
[----:B------:R-:W-:Y:S05]  /*6090*/  @P0 EXIT ;  /* 0x000000000000094d */ /* 0x000fea0003800000 */
[----:B------:R-:W-:Y:S01]  /*60a0*/  LOP3.LUT P0, RZ, R6, 0xff, RZ, 0xc0, !PT ;  /* 0x000000ff06ff7812 */ /* 0x000fe2000780c0ff */
[----:B------:R-:W-:Y:S02]  /*60b0*/  IMAD.MOV.U32 R0, RZ, RZ, 0x1 ;  /* 0x00000001ff007424 */ /* 0x000fe400078e00ff */
[----:B------:R-:W-:-:S10]  /*60c0*/  IMAD.MOV.U32 R12, RZ, RZ, RZ ;  /* 0x000000ffff0c7224 */ /* 0x000fd400078e00ff */
[----:B------:R-:W-:Y:S05]  /*60d0*/  @!P0 BRA `(.L_x_173) ;  /* 0x0000000c00788947 */ /* 0x000fea0003800000 */
[----:B------:R-:W0:Y:S01]  /*60e0*/  LDC R0, c[0x0][0x28c] ;  /* 0x0000a300ff007b82 */ /* 0x000e220000000800 */
[----:B------:R-:W-:Y:S01]  /*60f0*/  ULDC UR5, c[0x0][0x658] ;  /* 0x0001960000057ab9 */ /* 0x000fe20000000800 */
[----:B------:R-:W-:Y:S01]  /*6100*/  UMOV UR11, 0xffffffff ;  /* 0xffffffff000b7882 */ /* 0x000fe20000000000 */
[----:B------:R-:W-:Y:S01]  /*6110*/  UMOV UR15, 0x1 ;  /* 0x00000001000f7882 */ /* 0x000fe20000000000 */
[----:B------:R-:W-:Y:S01]  /*6120*/  USHF.L.U32 UR11, UR11, UR5, URZ ;  /* 0x000000050b0b7299 */ /* 0x000fe2000800063f */
[----:B------:R-:W-:Y:S01]  /*6130*/  BSSY B0, `(.L_x_173) ;  /* 0x00000d8000007945 */ /* 0x000fe20003800000 */
[----:B------:R-:W-:Y:S01]  /*6140*/  ULDC UR9, c[0x0][0xc] ;  /* 0x0000030000097ab9 */ /* 0x000fe20000000800 */
[----:B------:R-:W-:Y:S01]  /*6150*/  ULDC UR12, c[0x0][0x10] ;  /* 0x00000400000c7ab9 */ /* 0x000fe20000000800 */
[----:B------:R-:W1:Y:S01]  /*6160*/  S2UR UR8, SR_CgaCtaId ;  /* 0x00000000000879c3 */ /* 0x000e620000008800 */
[----:B------:R-:W-:Y:S01]  /*6170*/  USHF.L.U32 UR5, UR15, UR5, URZ ;  /* 0x000000050f057299 */ /* 0x000fe2000800063f */
[----:B------:R-:W-:Y:S01]  /*6180*/  IMAD.MOV.U32 R10, RZ, RZ, 0x1 ;  /* 0x00000001ff0a7424 */ /* 0x000fe200078e00ff */
[----:B------:R-:W-:Y:S01]  /*6190*/  LOP3.LUT R9, R19, 0x2, RZ, 0xfc, !PT ;  /* 0x0000000213097812 */ /* 0x000fe200078efcff */
[----:B------:R-:W-:Y:S01]  /*61a0*/  IMAD.MOV.U32 R12, RZ, RZ, RZ ;  /* 0x000000ffff0c7224 */ /* 0x000fe200078e00ff */
[----:B------:R-:W-:Y:S01]  /*61b0*/  ULDC UR4, c[0x0][0x600] ;  /* 0x0001800000047ab9 */ /* 0x000fe20000000800 */
[----:B------:R-:W-:Y:S01]  /*61c0*/  UMOV UR20, 0x5 ;  /* 0x0000000500147882 */ /* 0x000fe20000000000 */
[----:B------:R-:W-:Y:S01]  /*61d0*/  UIADD3 UR4, UR4, -0x1, URZ ;  /* 0xffffffff04047890 */ /* 0x000fe2000fffe03f */
[----:B------:R-:W-:Y:S01]  /*61e0*/  ULDC.64 UR28, c[0x0][0x198] ;  /* 0x00006600001c7ab9 */ /* 0x000fe20000000a00 */
[----:B0-----:R-:W-:-:S05]  /*61f0*/  VIADD R0, R0, 0x1f ;  /* 0x0000001f00007836 */ /* 0x001fca0000000000 */
[----:B------:R-:W-:Y:S01]  /*6200*/  SHF.R.S32.HI R3, RZ, 0x1f, R0 ;  /* 0x0000001fff037819 */ /* 0x000fe20000011400 */
[----:B-1----:R-:W-:-:S03]  /*6210*/  ULOP3.LUT UR10, UR8, 0x1, URZ, 0xc0, !UPT ;  /* 0x00000001080a7892 */ /* 0x002fc6000f8ec03f */
[----:B------:R-:W-:Y:S01]  /*6220*/  LEA.HI R3, R3, R0, RZ, 0x5 ;  /* 0x0000000003037211 */ /* 0x000fe200078f28ff */
[----:B------:R-:W-:Y:S01]  /*6230*/  USHF.L.U32 UR7, UR8, 0xa, URZ ;  /* 0x0000000a08077899 */ /* 0x000fe2000800063f */
[----:B------:R-:W-:Y:S01]  /*6240*/  IMAD.MOV.U32 R0, RZ, RZ, 0x1 ;  /* 0x00000001ff007424 */ /* 0x000fe200078e00ff */
[----:B------:R-:W-:Y:S01]  /*6250*/  USHF.R.U32.HI UR27, URZ, 0x1, UR8 ;  /* 0x000000013f1b7899 */ /* 0x000fe20008011608 */
[----:B------:R-:W-:Y:S01]  /*6260*/  SHF.R.S32.HI R3, RZ, 0x5, R3 ;  /* 0x00000005ff037819 */ /* 0x000fe20000011403 */
[----:B------:R-:W-:Y:S02]  /*6270*/  USHF.L.U32 UR6, UR8, 0x5, URZ ;  /* 0x0000000508067899 */ /* 0x000fe4000800063f */
[----:B------:R-:W-:Y:S02]  /*6280*/  ULOP3.LUT UR8, UR8, 0xfffffffe, URZ, 0xc0, !UPT ;  /* 0xfffffffe08087892 */ /* 0x000fe4000f8ec03f */
[----:B------:R-:W-:Y:S01]  /*6290*/  UISETP.GT.U32.AND UP0, UPT, UR10, 0xffff, UPT ;  /* 0x0000ffff0a00788c */ /* 0x000fe2000bf04070 */
[----:B------:R-:W-:Y:S01]  /*62a0*/  VIADD R8, R3, 0x1 ;  /* 0x0000000103087836 */ /* 0x000fe20000000000 */
[----:B------:R-:W-:-:S02]  /*62b0*/  ULOP3.LUT UR13, UR7, 0x400, URZ, 0xc0, !UPT ;  /* 0x00000400070d7892 */ /* 0x000fc4000f8ec03f */
[----:B------:R-:W-:Y:S02]  /*62c0*/  ULOP3.LUT UR7, URZ, UR11, URZ, 0x33, !UPT ;  /* 0x0000000b3f077292 */ /* 0x000fe4000f8e333f */
[----:B------:R-:W-:Y:S02]  /*62d0*/  USHF.L.U32 UR14, UR15, UR8, URZ ;  /* 0x000000080f0e7299 */ /* 0x000fe4000800063f */
[----:B------:R-:W-:Y:S02]  /*62e0*/  ULOP3.LUT UR11, UR8, 0x1, URZ, 0xfc, !UPT ;  /* 0x00000001080b7892 */ /* 0x000fe4000f8efc3f */
[----:B------:R-:W-:Y:S02]  /*62f0*/  UIMAD.WIDE.U32 UR8, UR9, UR12, URZ ;  /* 0x0000000c090872a5 */ /* 0x000fe4000f8e003f */
[----:B------:R-:W-:Y:S01]  /*6300*/  USEL UR10, UR10, 0xffff, !UP0 ;  /* 0x0000ffff0a0a7887 */ /* 0x000fe2000c000000 */
[----:B------:R-:W-:Y:S01]  /*6310*/  ULDC UR12, c[0x0][0x14] ;  /* 0x00000500000c7ab9 */ /* 0x000fe20000000800 */
[----:B------:R-:W-:-:S02]  /*6320*/  USHF.L.U32 UR11, UR15, UR11, URZ ;  /* 0x0000000b0f0b7299 */ /* 0x000fc4000800063f */
[----:B------:R-:W-:Y:S02]  /*6330*/  UIMAD.WIDE.U32 UR24, UR8, UR12, URZ ;  /* 0x0000000c081872a5 */ /* 0x000fe4000f8e003f */
[----:B------:R-:W-:Y:S02]  /*6340*/  UIMAD UR15, UR9, UR12, URZ ;  /* 0x0000000c090f72a4 */ /* 0x000fe4000f8e023f */
[----:B------:R-:W-:Y:S02]  /*6350*/  ULOP3.LUT UR10, UR10, 0xffff, URZ, 0xc0, !UPT ;  /* 0x0000ffff0a0a7892 */ /* 0x000fe4000f8ec03f */
[----:B------:R-:W-:Y:S02]  /*6360*/  ULEA UR30, UR27, 0x280, 0xc ;  /* 0x000002801b1e7891 */ /* 0x000fe4000f8e603f */
[----:B------:R-:W-:Y:S02]  /*6370*/  ULOP3.LUT UR6, UR6, 0x20, URZ, 0xc0, !UPT ;  /* 0x0000002006067892 */ /* 0x000fe4000f8ec03f */
[----:B------:R-:W-:-:S02]  /*6380*/  ULOP3.LUT UR13, UR13, 0x2c280, URZ, 0xfc, !UPT ;  /* 0x0002c2800d0d7892 */ /* 0x000fc4000f8efc3f */
[----:B------:R-:W-:Y:S02]  /*6390*/  ULOP3.LUT UR14, UR14, UR11, URZ, 0xfc, !UPT ;  /* 0x0000000b0e0e7292 */ /* 0x000fe4000f8efc3f */
[----:B------:R-:W-:Y:S02]  /*63a0*/  UIADD3 UR15, UR25, UR15, URZ ;  /* 0x0000000f190f7290 */ /* 0x000fe4000fffe03f */
[----:B------:R-:W-:-:S12]  /*63b0*/  USHF.L.U32 UR20, UR20, UR10, URZ ;  /* 0x0000000a14147299 */ /* 0x000fd8000800063f */
.L_x_184:
[----:B------:R-:W-:-:S03]  /*63c0*/  UMOV UR8, 0xffffffff ;  /* 0xffffffff00087882 */ /* 0x000fc60000000000 */
[----:B------:R-:W-:Y:S05]  /*63d0*/  BRA.DIV UR8, `(.L_x_174) ;  /* 0x0000001a08287947 */ /* 0x000fea000b800000 */
[----:B------:R-:W-:-:S13]  /*63e0*/  ELECT P6, URZ, PT ;  /* 0x00000000003f782f */ /* 0x000fda00038c0000 */
.L_x_213:
[----:B------:R-:W0:Y:S01]  /*63f0*/  LDC R4, c[0x0][0x28c] ;  /* 0x0000a300ff047b82 */ /* 0x000e220000000800 */
[----:B------:R-:W-:Y:S01]  /*6400*/  BSSY B1, `(.L_x_175) ;  /* 0x0000039000017945 */ /* 0x000fe20003800000 */
[----:B0-----:R-:W-:-:S13]  /*6410*/  ISETP.LT.OR P6, PT, R4, 0x1, !P6 ;  /* 0x000000010400780c */ /* 0x001fda00077c1670 */
[----:B------:R-:W-:Y:S05]  /*6420*/  @P6 BRA `(.L_x_176) ;  /* 0x0000000000d86947 */ /* 0x000fea0003800000 */
[----:B------:R-:W-:Y:S01]  /*6430*/  LEA R11, R11, UR27, 0x1 ;  /* 0x0000001b0b0b7c11 */ /* 0x000fe2000f8e08ff */
[----:B------:R-:W-:Y:S01]  /*6440*/  IMAD.MOV.U32 R22, RZ, RZ, RZ ;  /* 0x000000ffff167224 */ /* 0x000fe200078e00ff */
[----:B------:R-:W-:Y:S01]  /*6450*/  LEA R20, R20, UR6, 0x6 ;  /* 0x0000000614147c11 */ /* 0x000fe2000f8e30ff */
[----:B------:R-:W-:Y:S02]  /*6460*/  IMAD.MOV.U32 R4, RZ, RZ, R8 ;  /* 0x000000ffff047224 */ /* 0x000fe400078e0008 */
[----:B------:R-:W-:Y:S02]  /*6470*/  IMAD.MOV.U32 R5, RZ, RZ, R0 ;  /* 0x000000ffff057224 */ /* 0x000fe400078e0000 */
[----:B------:R-:W-:Y:S02]  /*6480*/  IMAD.MOV.U32 R6, RZ, RZ, R12 ;  /* 0x000000ffff067224 */ /* 0x000fe400078e000c */
[----:B------:R-:W-:-:S07]  /*6490*/  IMAD.SHL.U32 R15, R11, 0x80, RZ ;  /* 0x000000800b0f7824 */ /* 0x000fce00078e00ff */
.L_x_179:
[----:B------:R-:W0:Y:S01]  /*64a0*/  S2R R14, SR_CgaCtaId ;  /* 0x00000000000e7919 */ /* 0x000e220000008800 */
[----:B------:R-:W-:Y:S02]  /*64b0*/  MOV R7, 0x400 ;  /* 0x0000040000077802 */ /* 0x000fe40000000f00 */
[----:B------:R-:W-:-:S13]  /*64c0*/  LOP3.LUT P1, RZ, R18, 0x7f, RZ, 0xc0, !PT ;  /* 0x0000007f12ff7812 */ /* 0x000fda000782c0ff */
[----:B------:R-:W1:Y:S01]  /*64d0*/  @!P1 LDC R11, c[0x0][0x500] ;  /* 0x00014000ff0b9b82 */ /* 0x000e620000000800 */
[----:B0-----:R-:W-:Y:S02]  /*64e0*/  LEA R21, R14, R7, 0x18 ;  /* 0x000000070e157211 */ /* 0x001fe400078ec0ff */
[----:B------:R-:W-:-:S03]  /*64f0*/  SHF.L.U32 R7, R5, 0x1f, RZ ;  /* 0x0000001f05077819 */ /* 0x000fc600000006ff */
[----:B------:R-:W-:-:S04]  /*6500*/  IMAD R14, R6, 0x8, R21 ;  /* 0x00000008060e7824 */ /* 0x000fc800078e0215 */
[----:B------:R-:W0:Y:S02]  /*6510*/  SYNCS.PHASECHK.TRANS64.TRYWAIT P0, [R14+URZ+0xb0], R7 ;  /* 0x0000b0070e0075a7 */ /* 0x000e24000800017f */
[----:B01----:R-:W-:Y:S05]  /*6520*/  @!P0 BRA `(.L_x_177) ;  /* 0x0000001400f48947 */ /* 0x003fea0003800000 */
.L_x_214:
[----:B0-----:R-:W-:Y:S01]  /*6530*/  PRMT R7, R9, 0x9910, RZ ;  /* 0x0000991009077816 */ /* 0x001fe200000000ff */
[----:B------:R0:W-:Y:S03]  /*6540*/  @!P1 SYNCS.ARRIVE.TRANS64 RZ, [R14+URZ], R11 ;  /* 0x0000000b0eff99a7 */ /* 0x0001e6000800003f */
[----:B------:R-:W-:-:S13]  /*6550*/  ISETP.NE.AND P0, PT, R7, 0x2, PT ;  /* 0x000000020700780c */ /* 0x000fda0003f05270 */
[----:B0-----:R-:W-:Y:S05]  /*6560*/  @P0 BRA `(.L_x_178) ;  /* 0x0000000000040947 */ /* 0x001fea0003800000 */
[----:B------:R-:W-:Y:S01]  /*6570*/  BPT.TRAP 0x1 ;  /* 0x000000040000795c */ /* 0x000fe20000300000 */
.L_x_178:
[----:B------:R-:W-:Y:S01]  /*6580*/  R2UR UR11, R6 ;  /* 0x00000000060b72ca */ /* 0x000fe200000e0000 */
[----:B------:R-:W-:Y:S01]  /*6590*/  VIADD R4, R4, 0xffffffff ;  /* 0xffffffff04047836 */ /* 0x000fe20000000000 */
[----:B------:R-:W-:Y:S01]  /*65a0*/  R2UR UR22, R21 ;  /* 0x00000000151672ca */ /* 0x000fe200000e0000 */
[----:B------:R-:W-:Y:S01]  /*65b0*/  UIADD3 UR16, UP0, UR28, 0xf0, URZ ;  /* 0x000000f01c107890 */ /* 0x000fe2000ff1e03f */
[----:B------:R-:W-:Y:S01]  /*65c0*/  R2UR UR23, R15 ;  /* 0x000000000f1772ca */ /* 0x000fe200000e0000 */
[----:B------:R-:W-:Y:S01]  /*65d0*/  UIADD3 UR32, UP1, UR28, 0x1f0, URZ ;  /* 0x000001f01c207890 */ /* 0x000fe2000ff3e03f */
[----:B------:R-:W-:Y:S01]  /*65e0*/  R2UR UR9, R14 ;  /* 0x000000000e0972ca */ /* 0x000fe200000e0000 */
[----:B------:R-:W-:Y:S01]  /*65f0*/  UIADD3.X UR17, URZ, UR29, URZ, UP0, !UPT ;  /* 0x0000001d3f117290 */ /* 0x000fe200087fe43f */
[----:B------:R-:W-:Y:S01]  /*6600*/  R2UR UR10, R22 ;  /* 0x00000000160a72ca */ /* 0x000fe200000e0000 */
[----:B------:R-:W-:Y:S01]  /*6610*/  UPRMT UR21, URZ, 0x5410, UR20 ;  /* 0x000054103f157896 */ /* 0x000fe20008000014 */
[----:B------:R-:W-:Y:S01]  /*6620*/  R2UR UR12, R13 ;  /* 0x000000000d0c72ca */ /* 0x000fe200000e0000 */
[----:B------:R-:W-:Y:S01]  /*6630*/  VIADD R6, R6, 0x1 ;  /* 0x0000000106067836 */ /* 0x000fe20000000000 */
[----:B------:R-:W-:Y:S01]  /*6640*/  R2UR UR26, R20 ;  /* 0x00000000141a72ca */ /* 0x000fe200000e0000 */
[----:B------:R-:W-:Y:S01]  /*6650*/  ULEA UR8, UR11, UR30, 0xd ;  /* 0x0000001e0b087291 */ /* 0x000fe2000f8e683f */
[----:B------:R-:W-:Y:S01]  /*6660*/  ISETP.GT.AND P1, PT, R4, 0x1, PT ;  /* 0x000000010400780c */ /* 0x000fe20003f24270 */
[----:B------:R-:W-:Y:S01]  /*6670*/  ULEA UR11, UR11, UR13, 0xb ;  /* 0x0000000d0b0b7291 */ /* 0x000fe2000f8e583f */
[----:B------:R-:W-:Y:S01]  /*6680*/  ISETP.NE.AND P0, PT, R6, 0x16, PT ;  /* 0x000000160600780c */ /* 0x000fe20003f05270 */
[----:B------:R-:W-:Y:S01]  /*6690*/  UIADD3 UR8, UR22, UR8, URZ ;  /* 0x0000000816087290 */ /* 0x000fe2000fffe03f */
[----:B------:R-:W-:Y:S01]  /*66a0*/  VIADD R22, R22, 0x20 ;  /* 0x0000002016167836 */ /* 0x000fe20000000000 */
[----:B------:R-:W-:Y:S01]  /*66b0*/  UIADD3 UR22, UR22, UR11, URZ ;  /* 0x0000000b16167290 */ /* 0x000fe2000fffe03f */
[----:B------:R-:W-:Y:S01]  /*66c0*/  SEL R14, RZ, 0x1, P0 ;  /* 0x00000001ff0e7807 */ /* 0x000fe20000000000 */
[----:B------:R-:W-:Y:S01]  /*66d0*/  UPRMT UR31, URZ, 0x5410, UR14 ;  /* 0x000054103f1f7896 */ /* 0x000fe2000800000e */
[----:B------:R-:W-:Y:S01]  /*66e0*/  SEL R6, R6, RZ, P0 ;  /* 0x000000ff06067207 */ /* 0x000fe20000000000 */
[----:B------:R-:W-:Y:S01]  /*66f0*/  UIADD3.X UR33, URZ, UR29, URZ, UP1, !UPT ;  /* 0x0000001d3f217290 */ /* 0x000fe20008ffe43f */
[----:B------:R-:W-:Y:S01]  /*6700*/  LOP3.LUT R5, R5, R14, RZ, 0x3c, !PT ;  /* 0x0000000e05057212 */ /* 0x000fe200078e3cff */
[----:B------:R-:W-:Y:S01]  /*6710*/  UMOV UR18, 0x0 ;  /* 0x0000000000127882 */ /* 0x000fe20000000000 */
[----:B------:R-:W-:Y:S01]  /*6720*/  UMOV UR19, 0x10000000 ;  /* 0x1000000000137882 */ /* 0x000fe20000000000 */
[----:B------:R-:W-:-:S02]  /*6730*/  UMOV UR11, UR23 ;  /* 0x00000017000b7c82 */ /* 0x000fc40008000000 */
[----:B------:R0:W-:Y:S02]  /*6740*/  UTMALDG.3D.MULTICAST [UR8], [UR16], UR21, desc[UR18] ;  /* 0x00001208100073b4 */ /* 0x0001e40008011815 */
[----:B0-----:R-:W-:Y:S01]  /*6750*/  UMOV UR8, UR22 ;  /* 0x0000001600087c82 */ /* 0x001fe20008000000 */
[----:B------:R-:W-:Y:S02]  /*6760*/  UMOV UR11, UR26 ;  /* 0x0000001a000b7c82 */ /* 0x000fe40008000000 */
[----:B------:R0:W-:Y:S02]  /*6770*/  UTMALDG.3D.MULTICAST [UR8], [UR32], UR31, desc[UR18] ;  /* 0x00001208200073b4 */ /* 0x0001e4000801181f */
[----:B0-----:R-:W-:Y:S05]  /*6780*/  @P1 BRA `(.L_x_179) ;  /* 0xfffffffc00441947 */ /* 0x001fea000383ffff */
.L_x_176:
[----:B------:R-:W-:Y:S05]  /*6790*/  BSYNC B1 ;  /* 0x0000000000017941 */ /* 0x000fea0003800000 */
.L_x_175:
[----:B------:R-:W-:Y:S01]  /*67a0*/  LOP3.LUT P1, RZ, R10, 0xff, RZ, 0xc0, !PT ;  /* 0x000000ff0aff7812 */ /* 0x000fe2000782c0ff */
[C---:B------:R-:W-:Y:S01]  /*67b0*/  IMAD.IADD R12, R3.reuse, 0x1, R12 ;  /* 0x00000001030c7824 */ /* 0x040fe200078e020c */
[----:B------:R-:W-:Y:S01]  /*67c0*/  ULDC.64 UR8, c[0x0][0x650] ;  /* 0x0001940000087ab9 */ /* 0x000fe20000000a00 */
[C---:B------:R-:W-:Y:S01]  /*67d0*/  ISETP.GE.U32.AND P2, PT, R3.reuse, 0x16, PT ;  /* 0x000000160300780c */ /* 0x040fe20003f46070 */
[----:B------:R-:W-:Y:S01]  /*67e0*/  BSSY B1, `(.L_x_180) ;  /* 0x000006a000017945 */ /* 0x000fe20003800000 */
[----:B------:R-:W-:Y:S01]  /*67f0*/  IMAD.MOV.U32 R11, RZ, RZ, -0x1 ;  /* 0xffffffffff0b7424 */ /* 0x000fe200078e00ff */
[----:B------:R-:W-:Y:S01]  /*6800*/  ISETP.GT.U32.AND P0, PT, R12, 0x15, PT ;  /* 0x000000150c00780c */ /* 0x000fe20003f04070 */
[----:B------:R-:W-:Y:S01]  /*6810*/  IMAD.MOV.U32 R20, RZ, RZ, -0x1 ;  /* 0xffffffffff147424 */ /* 0x000fe200078e00ff */
[----:B------:R-:W-:Y:S01]  /*6820*/  PRMT R10, RZ, 0x7610, R10 ;  /* 0x00007610ff0a7816 */ /* 0x000fe2000000000a */
[----:B------:R-:W-:Y:S01]  /*6830*/  IMAD.MOV.U32 R13, RZ, RZ, -0x1 ;  /* 0xffffffffff0d7424 */ /* 0x000fe200078e00ff */
[----:B------:R-:W-:-:S03]  /*6840*/  ISETP.LT.U32.AND P0, PT, R3, 0x16, P0 ;  /* 0x000000160300780c */ /* 0x000fc60000701070 */
[----:B------:R-:W0:Y:S01]  /*6850*/  @P1 S2R R5, SR_CgaCtaId ;  /* 0x0000000000051919 */ /* 0x000e220000008800 */
[----:B------:R-:W-:-:S04]  /*6860*/  @P1 MOV R4, 0x400 ;  /* 0x0000040000041802 */ /* 0x000fc80000000f00 */
[----:B0-----:R-:W-:Y:S01]  /*6870*/  @P1 LEA R6, R5, R4, 0x18 ;  /* 0x0000000405061211 */ /* 0x001fe200078ec0ff */
[----:B------:R-:W-:-:S03]  /*6880*/  IMAD.WIDE.U32 R4, R12, -0x45d1745d, RZ ;  /* 0xba2e8ba30c047825 */ /* 0x000fc600078e00ff */
[----:B------:R0:W-:Y:S01]  /*6890*/  @P1 SYNCS.ARRIVE.TRANS64.A1T0 RZ, [R6+URZ+0x178], RZ ;  /* 0x000178ff06ff19a7 */ /* 0x0001e2000810003f */
[----:B------:R-:W-:Y:S02]  /*68a0*/  IADD3 R16, P1, R16, UR24, RZ ;  /* 0x0000001810107c10 */ /* 0x000fe4000ff3e0ff */
[----:B------:R-:W-:Y:S02]  /*68b0*/  SHF.R.U32.HI R7, RZ, 0x4, R5 ;  /* 0x00000004ff077819 */ /* 0x000fe40000011605 */
[----:B------:R-:W-:Y:S02]  /*68c0*/  SEL R5, RZ, 0x1, !P0 ;  /* 0x00000001ff057807 */ /* 0x000fe40004000000 */
[----:B------:R-:W-:Y:S01]  /*68d0*/  IADD3.X R17, R17, UR15, RZ, P1, !PT ;  /* 0x0000000f11117c10 */ /* 0x000fe20008ffe4ff */
[----:B------:R-:W-:Y:S01]  /*68e0*/  IMAD R12, R7, -0x16, R12 ;  /* 0xffffffea070c7824 */ /* 0x000fe200078e020c */
[----:B------:R-:W-:Y:S02]  /*68f0*/  ISETP.GE.U32.AND P0, PT, R16, UR8, PT ;  /* 0x0000000810007c0c */ /* 0x000fe4000bf06070 */
[----:B------:R-:W-:-:S02]  /*6900*/  LOP3.LUT R0, R0, R5, RZ, 0x3c, !PT ;  /* 0x0000000500007212 */ /* 0x000fc400078e3cff */
[----:B------:R-:W-:Y:S02]  /*6910*/  ISETP.GE.U32.AND.EX P0, PT, R17, UR9, PT, P0 ;  /* 0x0000000911007c0c */ /* 0x000fe4000bf06100 */
[----:B------:R-:W-:Y:S02]  /*6920*/  @P2 LOP3.LUT R0, R0, 0x1, R7, 0x78, !PT ;  /* 0x0000000100002812 */ /* 0x000fe400078e7807 */
[----:B------:R-:W-:-:S09]  /*6930*/  PRMT R4, RZ, 0x7610, R4 ;  /* 0x00007610ff047816 */ /* 0x000fd20000000004 */
[----:B0-----:R-:W-:Y:S05]  /*6940*/  @P0 BRA `(.L_x_181) ;  /* 0x00000004004c0947 */ /* 0x001fea0003800000 */
[----:B------:R-:W0:Y:S01]  /*6950*/  S2R R14, SR_CTAID.X ;  /* 0x00000000000e7919 */ /* 0x000e220000002500 */
[----:B------:R-:W-:Y:S01]  /*6960*/  ULDC.64 UR8, c[0x0][0x628] ;  /* 0x00018a0000087ab9 */ /* 0x000fe20000000a00 */
[----:B------:R-:W1:Y:S01]  /*6970*/  LDC R15, c[0x0][0x144] ;  /* 0x00005100ff0f7b82 */ /* 0x000e620000000800 */
[----:B------:R-:W-:Y:S01]  /*6980*/  ISETP.NE.U32.AND P0, PT, RZ, UR8, PT ;  /* 0x00000008ff007c0c */ /* 0x000fe2000bf05070 */
[----:B------:R-:W2:Y:S01]  /*6990*/  S2R R11, SR_CTAID.Y ;  /* 0x00000000000b7919 */ /* 0x000ea20000002600 */
[----:B------:R-:W-:Y:S01]  /*69a0*/  ULDC UR10, c[0x0][0x150] ;  /* 0x00005400000a7ab9 */ /* 0x000fe20000000800 */
[----:B------:R-:W-:Y:S01]  /*69b0*/  ULDC UR11, c[0x0][0x630] ;  /* 0x00018c00000b7ab9 */ /* 0x000fe20000000800 */
[----:B------:R-:W-:Y:S01]  /*69c0*/  ISETP.NE.AND.EX P0, PT, RZ, UR9, PT, P0 ;  /* 0x00000009ff007c0c */ /* 0x000fe2000bf05300 */
[----:B------:R-:W-:Y:S01]  /*69d0*/  IMAD.MOV.U32 R4, RZ, RZ, R16 ;  /* 0x000000ffff047224 */ /* 0x000fe200078e0010 */
[----:B0-----:R-:W-:-:S05]  /*69e0*/  I2FP.F32.U32 R5, R14 ;  /* 0x0000000e00057245 */ /* 0x001fca0000201000 */
[----:B------:R-:W-:Y:S01]  /*69f0*/  FMUL R20, R5, UR10 ;  /* 0x0000000a05147c20 */ /* 0x000fe20008400000 */
[----:B------:R-:W-:-:S05]  /*6a00*/  IMAD.MOV.U32 R5, RZ, RZ, R17 ;  /* 0x000000ffff057224 */ /* 0x000fca00078e0011 */
[----:B--2---:R-:W-:Y:S05]  /*6a10*/  @!P0 BRA `(.L_x_182) ;  /* 0x0000000000288947 */ /* 0x004fea0003800000 */
[----:B------:R-:W-:Y:S02]  /*6a20*/  ULDC UR10, c[0x0][0x634] ;  /* 0x00018d00000a7ab9 */ /* 0x000fe40000000800 */
[----:B------:R-:W-:-:S05]  /*6a30*/  IADD3 R5, P0, R16, UR10, RZ ;  /* 0x0000000a10057c10 */ /* 0x000fca000ff1e0ff */
[----:B------:R-:W-:-:S04]  /*6a40*/  IMAD.X R13, RZ, RZ, R17, P0 ;  /* 0x000000ffff0d7224 */ /* 0x000fc800000e0611 */
[----:B------:R-:W-:-:S04]  /*6a50*/  IMAD.WIDE.U32 R6, R13, UR8, RZ ;  /* 0x000000080d067c25 */ /* 0x000fc8000f8e00ff */
[----:B------:R-:W-:-:S04]  /*6a60*/  IMAD.WIDE.U32 R6, P0, R5, UR9, R6 ;  /* 0x0000000905067c25 */ /* 0x000fc8000f800006 */
[----:B------:R-:W-:-:S04]  /*6a70*/  IMAD.WIDE.U32 R4, R5, UR8, RZ ;  /* 0x0000000805047c25 */ /* 0x000fc8000f8e00ff */
[----:B------:R-:W-:Y:S01]  /*6a80*/  IMAD.MOV.U32 R4, RZ, RZ, R7 ;  /* 0x000000ffff047224 */ /* 0x000fe200078e0007 */
[----:B------:R-:W-:Y:S01]  /*6a90*/  IADD3 RZ, P1, R5, R6, RZ ;  /* 0x0000000605ff7210 */ /* 0x000fe20007f3e0ff */
[----:B------:R-:W-:-:S04]  /*6aa0*/  IMAD.X R5, RZ, RZ, RZ, P0 ;  /* 0x000000ffff057224 */ /* 0x000fc800000e06ff */
[----:B------:R-:W-:-:S08]  /*6ab0*/  IMAD.WIDE.U32.X R4, R13, UR9, R4, P1 ;  /* 0x000000090d047c25 */ /* 0x000fd000088e0404 */
.L_x_182:
[--C-:B------:R-:W-:Y:S01]  /*6ac0*/  SHF.R.U64 R13, R4, UR11, R5.reuse ;  /* 0x0000000b040d7c19 */ /* 0x100fe20008001205 */
[----:B------:R-:W0:Y:S01]  /*6ad0*/  F2I.U32.TRUNC.NTZ R20, R20 ;  /* 0x0000001400147305 */ /* 0x000e22000020f000 */
[----:B------:R-:W-:Y:S01]  /*6ae0*/  SHF.R.U32.HI R4, RZ, UR11, R5 ;  /* 0x0000000bff047c19 */ /* 0x000fe20008011605 */
[----:B------:R-:W-:Y:S01]  /*6af0*/  ULDC.64 UR8, c[0x0][0x620] ;  /* 0x0001880000087ab9 */ /* 0x000fe20000000a00 */
[----:B------:R-:W-:Y:S01]  /*6b00*/  IADD3 R7, P0, RZ, -R13, RZ ;  /* 0x8000000dff077210 */ /* 0x000fe20007f1e0ff */
[----:B------:R-:W-:Y:S01]  /*6b10*/  ULDC.64 UR10, c[0x0][0x640] ;  /* 0x00019000000a7ab9 */ /* 0x000fe20000000a00 */
[----:B------:R-:W2:Y:S03]  /*6b20*/  LDC R22, c[0x0][0x148] ;  /* 0x00005200ff167b82 */ /* 0x000ea60000000800 */
[----:B------:R-:W-:Y:S01]  /*6b30*/  IMAD.X R4, RZ, RZ, ~R4, P0 ;  /* 0x000000ffff047224 */ /* 0x000fe200000e0e04 */
[----:B------:R-:W-:-:S03]  /*6b40*/  ISETP.NE.U32.AND P0, PT, RZ, UR10, PT ;  /* 0x0000000aff007c0c */ /* 0x000fc6000bf05070 */
[----:B------:R-:W-:Y:S01]  /*6b50*/  IMAD R6, R4, UR8, RZ ;  /* 0x0000000804067c24 */ /* 0x000fe2000f8e02ff */
[----:B------:R-:W-:Y:S01]  /*6b60*/  ISETP.NE.AND.EX P0, PT, RZ, UR11, PT, P0 ;  /* 0x0000000bff007c0c */ /* 0x000fe2000bf05300 */
[----:B------:R-:W-:Y:S01]  /*6b70*/  IMAD.WIDE.U32 R4, R7, UR8, R16 ;  /* 0x0000000807047c25 */ /* 0x000fe2000f8e0010 */
[----:B------:R-:W-:-:S03]  /*6b80*/  ULDC UR8, c[0x0][0x618] ;  /* 0x0001860000087ab9 */ /* 0x000fc60000000800 */
[----:B------:R-:W-:Y:S01]  /*6b90*/  IMAD R7, R7, UR9, R6 ;  /* 0x0000000907077c24 */ /* 0x000fe2000f8e0206 */
[----:B------:R-:W-:Y:S01]  /*6ba0*/  ULDC UR9, c[0x0][0x154] ;  /* 0x0000550000097ab9 */ /* 0x000fe20000000800 */
[----:B0-----:R-:W-:Y:S02]  /*6bb0*/  IMAD.MOV R6, RZ, RZ, -R20 ;  /* 0x000000ffff067224 */ /* 0x001fe400078e0a14 */
[----:B------:R-:W-:Y:S02]  /*6bc0*/  IMAD.IADD R5, R5, 0x1, R7 ;  /* 0x0000000105057824 */ /* 0x000fe400078e0207 */
[----:B-1----:R-:W-:Y:S01]  /*6bd0*/  IMAD R14, R15, R6, R14 ;  /* 0x000000060f0e7224 */ /* 0x002fe200078e020e */
[----:B------:R-:W-:Y:S02]  /*6be0*/  I2FP.F32.U32 R6, R11 ;  /* 0x0000000b00067245 */ /* 0x000fe40000201000 */
[--C-:B------:R-:W-:Y:S02]  /*6bf0*/  SHF.R.U64 R15, R4, UR8, R5.reuse ;  /* 0x00000008040f7c19 */ /* 0x100fe40008001205 */
[----:B------:R-:W-:Y:S01]  /*6c00*/  SHF.R.U32.HI R4, RZ, UR8, R5 ;  /* 0x00000008ff047c19 */ /* 0x000fe20008011605 */
[----:B------:R-:W-:Y:S01]  /*6c10*/  FMUL R6, R6, UR9 ;  /* 0x0000000906067c20 */ /* 0x000fe20008400000 */
[----:B------:R-:W-:-:S02]  /*6c20*/  ULDC UR8, c[0x0][0x608] ;  /* 0x0001820000087ab9 */ /* 0x000fc40000000800 */
[--C-:B------:R-:W-:Y:S01]  /*6c30*/  SHF.R.U64 R21, R15, UR8, R4.reuse ;  /* 0x000000080f157c19 */ /* 0x100fe20008001204 */
[----:B------:R0:W1:Y:S01]  /*6c40*/  F2I.U32.TRUNC.NTZ R24, R6 ;  /* 0x0000000600187305 */ /* 0x000062000020f000 */
[----:B------:R-:W-:Y:S01]  /*6c50*/  SHF.R.U32.HI R4, RZ, UR8, R4 ;  /* 0x00000008ff047c19 */ /* 0x000fe20008011604 */
[----:B------:R-:W-:-:S03]  /*6c60*/  ULDC UR8, c[0x0][0x658] ;  /* 0x0001960000087ab9 */ /* 0x000fc60000000800 */
[--C-:B------:R-:W-:Y:S02]  /*6c70*/  SHF.R.U64 R20, R21, UR8, R4.reuse ;  /* 0x0000000815147c19 */ /* 0x100fe40008001204 */
[----:B------:R-:W-:-:S03]  /*6c80*/  SHF.R.U32.HI R23, RZ, UR8, R4 ;  /* 0x00000008ff177c19 */ /* 0x000fc60008011604 */
[----:B------:R-:W-:Y:S02]  /*6c90*/  IMAD.MOV.U32 R4, RZ, RZ, R20 ;  /* 0x000000ffff047224 */ /* 0x000fe400078e0014 */
[----:B------:R-:W-:Y:S01]  /*6ca0*/  IMAD.MOV.U32 R5, RZ, RZ, R23 ;  /* 0x000000ffff057224 */ /* 0x000fe200078e0017 */
[----:B0-----:R-:W-:Y:S06]  /*6cb0*/  @!P0 BRA `(.L_x_183) ;  /* 0x0000000000288947 */ /* 0x001fec0003800000 */
        /* <DEDUP_REMOVED lines=10> */
.L_x_183:
[----:B------:R-:W-:Y:S01]  /*6d60*/  ISETP.NE.AND P0, PT, R2, 0x1, PT ;  /* 0x000000010200780c */ /* 0x000fe20003f05270 */
[----:B------:R-:W-:Y:S01]  /*6d70*/  ULDC UR8, c[0x0][0x648] ;  /* 0x0001920000087ab9 */ /* 0x000fe20000000800 */
[----:B-1----:R-:W-:Y:S01]  /*6d80*/  IMAD.MOV R24, RZ, RZ, -R24 ;  /* 0x000000ffff187224 */ /* 0x002fe200078e0a18 */
[----:B------:R-:W-:Y:S01]  /*6d90*/  SHF.R.U64 R4, R4, UR8, R5 ;  /* 0x0000000804047c19 */ /* 0x000fe20008001205 */
[----:B------:R-:W-:Y:S01]  /*6da0*/  ULDC UR8, c[0x0][0x638] ;  /* 0x00018e0000087ab9 */ /* 0x000fe20000000800 */
[----:B------:R-:W-:Y:S01]  /*6db0*/  LOP3.LUT R21, R21, UR7, RZ, 0xc0, !PT ;  /* 0x0000000715157c12 */ /* 0x000fe2000f8ec0ff */
[----:B------:R-:W-:Y:S02]  /*6dc0*/  ULDC UR9, c[0x0][0x610] ;  /* 0x0001840000097ab9 */ /* 0x000fe40000000800 */
[----:B------:R-:W-:Y:S02]  /*6dd0*/  IMAD.MOV R5, RZ, RZ, -R4 ;  /* 0x000000ffff057224 */ /* 0x000fe400078e0a04 */
[----:B------:R-:W-:-:S02]  /*6de0*/  IMAD R21, R4, UR5, R21 ;  /* 0x0000000504157c24 */ /* 0x000fc4000f8e0215 */
[----:B------:R-:W-:Y:S01]  /*6df0*/  IMAD R20, R5, UR8, R20 ;  /* 0x0000000805147c24 */ /* 0x000fe2000f8e0214 */
[----:B------:R-:W-:Y:S01]  /*6e00*/  ULDC UR8, c[0x0][0x600] ;  /* 0x0001800000087ab9 */ /* 0x000fe20000000800 */
[----:B--2---:R-:W-:Y:S01]  /*6e10*/  @P0 IMAD R14, R22, R24, R11 ;  /* 0x00000018160e0224 */ /* 0x004fe200078e020b */
[----:B------:R-:W-:Y:S01]  /*6e20*/  LOP3.LUT R11, R15, UR4, RZ, 0xc0, !PT ;  /* 0x000000040f0b7c12 */ /* 0x000fe2000f8ec0ff */
[----:B------:R-:W-:Y:S02]  /*6e30*/  IMAD.MOV.U32 R4, RZ, RZ, 0x1 ;  /* 0x00000001ff047424 */ /* 0x000fe400078e00ff */
[----:B------:R-:W-:Y:S02]  /*6e40*/  IMAD R14, R21, UR9, R14 ;  /* 0x00000009150e7c24 */ /* 0x000fe4000f8e020e */
[----:B------:R-:W-:-:S05]  /*6e50*/  IMAD R11, R20, UR8, R11 ;  /* 0x00000008140b7c24 */ /* 0x000fca000f8e020b */
[----:B------:R-:W-:Y:S02]  /*6e60*/  SEL R20, R11, R14, !P0 ;  /* 0x0000000e0b147207 */ /* 0x000fe40004000000 */
[----:B------:R-:W-:-:S07]  /*6e70*/  SEL R11, R14, R11, !P0 ;  /* 0x0000000b0e0b7207 */ /* 0x000fce0004000000 */
.L_x_181:
[----:B------:R-:W-:Y:S05]  /*6e80*/  BSYNC B1 ;  /* 0x0000000000017941 */ /* 0x000fea0003800000 */
.L_x_180:
[----:B------:R-:W-:-:S13]  /*6e90*/  LOP3.LUT P0, RZ, R4, 0xff, RZ, 0xc0, !PT ;  /* 0x000000ff04ff7812 */ /* 0x000fda000780c0ff */
[----:B------:R-:W-:Y:S05]  /*6ea0*/  @P0 BRA `(.L_x_184) ;  /* 0xfffffff400440947 */ /* 0x000fea000383ffff */
[----:B------:R-:W-:Y:S05]  /*6eb0*/  BSYNC B0 ;  /* 0x0000000000007941 */ /* 0x000fea0003800000 */
.L_x_173:
[----:B------:R-:W-:-:S03]  /*6ec0*/  UMOV UR8, 0xffffffff ;  /* 0xffffffff00087882 */ /* 0x000fc60000000000 */
[----:B------:R-:W-:Y:S05]  /*6ed0*/  BRA.DIV UR8, `(.L_x_185) ;  /* 0x0000000e089c7947 */ /* 0x000fea000b800000 */
[----:B------:R-:W-:-:S13]  /*6ee0*/  ELECT P6, URZ, PT ;  /* 0x00000000003f782f */ /* 0x000fda00038c0000 */
.L_x_217:
[----:B------:R-:W-:Y:S04]  /*6ef0*/  BSSY B0, `(.L_x_186) ;  /* 0x00000cd000007945 */ /* 0x000fe80003800000 */
[----:B------:R-:W-:Y:S05]  /*6f00*/  @!P6 BRA `(.L_x_187) ;  /* 0x0000000c002ce947 */ /* 0x000fea0003800000 */
[----:B------:R-:W-:-:S04]  /*6f10*/  LOP3.LUT R19, R19, 0x2, RZ, 0xfc, !PT ;  /* 0x0000000213137812 */ /* 0x000fc800078efcff */
[----:B------:R-:W-:-:S13]  /*6f20*/  ISETP.NE.AND P0, PT, R19, 0x3, PT ;  /* 0x000000031300780c */ /* 0x000fda0003f05270 */
[----:B------:R-:W-:Y:S05]  /*6f30*/  @!P0 BRA `(.L_x_188) ;  /* 0x0000000000048947 */ /* 0x000fea0003800000 */
[----:B------:R-:W-:Y:S01]  /*6f40*/  BPT.TRAP 0x1 ;  /* 0x000000040000795c */ /* 0x000fe20000300000 */
.L_x_188:
[----:B------:R-:W0:Y:S01]  /*6f50*/  S2R R3, SR_CgaCtaId ;  /* 0x0000000000037919 */ /* 0x000e220000008800 */
[----:B------:R-:W-:-:S04]  /*6f60*/  MOV R2, 0x400 ;  /* 0x0000040000027802 */ /* 0x000fc80000000f00 */
[----:B0-----:R-:W-:Y:S02]  /*6f70*/  LEA R3, R3, R2, 0x18 ;  /* 0x0000000203037211 */ /* 0x001fe400078ec0ff */
[----:B------:R-:W-:-:S03]  /*6f80*/  SHF.L.U32 R2, R0, 0x1f, RZ ;  /* 0x0000001f00027819 */ /* 0x000fc600000006ff */
[----:B------:R-:W-:-:S04]  /*6f90*/  VIADD R3, R3, 0xb0 ;  /* 0x000000b003037836 */ /* 0x000fc80000000000 */
[C---:B------:R-:W-:Y:S02]  /*6fa0*/  IMAD R7, R12.reuse, 0x8, R3 ;  /* 0x000000080c077824 */ /* 0x040fe400078e0203 */
[----:B------:R-:W-:Y:S02]  /*6fb0*/  VIADD R12, R12, 0x1 ;  /* 0x000000010c0c7836 */ /* 0x000fe40000000000 */
[----:B------:R-:W0:Y:S03]  /*6fc0*/  SYNCS.PHASECHK.TRANS64.TRYWAIT P0, [R7+URZ], R2 ;  /* 0x00000002070075a7 */ /* 0x000e26000800017f */
[----:B------:R-:W-:-:S04]  /*6fd0*/  ISETP.NE.AND P1, PT, R12, 0x16, PT ;  /* 0x000000160c00780c */ /* 0x000fc80003f25270 */
[----:B------:R-:W-:Y:S02]  /*6fe0*/  SEL R5, RZ, 0x1, P1 ;  /* 0x00000001ff057807 */ /* 0x000fe40000800000 */
[----:B------:R-:W-:Y:S02]  /*6ff0*/  SEL R12, R12, RZ, P1 ;  /* 0x000000ff0c0c7207 */ /* 0x000fe40000800000 */
[----:B------:R-:W-:-:S03]  /*7000*/  LOP3.LUT R5, R0, R5, RZ, 0x3c, !PT ;  /* 0x0000000500057212 */ /* 0x000fc600078e3cff */
[----:B------:R-:W-:Y:S01]  /*7010*/  IMAD R9, R12, 0x8, R3 ;  /* 0x000000080c097824 */ /* 0x000fe200078e0203 */
[----:B------:R-:W-:Y:S01]  /*7020*/  SHF.L.U32 R4, R5, 0x1f, RZ ;  /* 0x0000001f05047819 */ /* 0x000fe200000006ff */
[----:B0-----:R-:W-:Y:S06]  /*7030*/  @!P0 BRA `(.L_x_189) ;  /* 0x0000000c00648947 */ /* 0x001fec0003800000 */
.L_x_218:
[----:B------:R-:W1:Y:S01]  /*7040*/  SYNCS.PHASECHK.TRANS64.TRYWAIT P0, [R9+URZ], R4 ;  /* 0x00000004090075a7 */ /* 0x000e62000800017f */
[----:B------:R-:W-:-:S05]  /*7050*/  VIADD R0, R12, 0x1 ;  /* 0x000000010c007836 */ /* 0x000fca0000000000 */
[----:B------:R-:W-:-:S04]  /*7060*/  ISETP.NE.AND P1, PT, R0, 0x16, PT ;  /* 0x000000160000780c */ /* 0x000fc80003f25270 */
[----:B0-----:R-:W-:Y:S02]  /*7070*/  SEL R2, RZ, 0x1, P1 ;  /* 0x00000001ff027807 */ /* 0x001fe40000800000 */
[----:B------:R-:W-:Y:S02]  /*7080*/  SEL R0, R0, RZ, P1 ;  /* 0x000000ff00007207 */ /* 0x000fe40000800000 */
[----:B------:R-:W-:-:S03]  /*7090*/  LOP3.LUT R7, R5, R2, RZ, 0x3c, !PT ;  /* 0x0000000205077212 */ /* 0x000fc600078e3cff */
[----:B------:R-:W-:Y:S01]  /*70a0*/  IMAD R6, R0, 0x8, R3 ;  /* 0x0000000800067824 */ /* 0x000fe200078e0203 */
[----:B------:R-:W-:Y:S01]  /*70b0*/  SHF.L.U32 R5, R7, 0x1f, RZ ;  /* 0x0000001f07057819 */ /* 0x000fe200000006ff */
[----:B-1----:R-:W-:Y:S06]  /*70c0*/  @!P0 BRA `(.L_x_190) ;  /* 0x0000000c00548947 */ /* 0x002fec0003800000 */
.L_x_219:
[----:B------:R-:W1:Y:S01]  /*70d0*/  SYNCS.PHASECHK.TRANS64.TRYWAIT P0, [R6+URZ], R5 ;  /* 0x00000005060075a7 */ /* 0x000e62000800017f */
[----:B------:R-:W-:-:S05]  /*70e0*/  VIADD R0, R0, 0x1 ;  /* 0x0000000100007836 */ /* 0x000fca0000000000 */
[----:B------:R-:W-:-:S04]  /*70f0*/  ISETP.NE.AND P1, PT, R0, 0x16, PT ;  /* 0x000000160000780c */ /* 0x000fc80003f25270 */
[----:B------:R-:W-:Y:S02]  /*7100*/  SEL R2, RZ, 0x1, P1 ;  /* 0x00000001ff027807 */ /* 0x000fe40000800000 */
[----:B------:R-:W-:Y:S02]  /*7110*/  SEL R0, R0, RZ, P1 ;  /* 0x000000ff00007207 */ /* 0x000fe40000800000 */
[----:B------:R-:W-:-:S03]  /*7120*/  LOP3.LUT R7, R7, R2, RZ, 0x3c, !PT ;  /* 0x0000000207077212 */ /* 0x000fc600078e3cff */
[----:B0-----:R-:W-:Y:S01]  /*7130*/  IMAD R9, R0, 0x8, R3 ;  /* 0x0000000800097824 */ /* 0x001fe200078e0203 */
[----:B------:R-:W-:Y:S01]  /*7140*/  SHF.L.U32 R4, R7, 0x1f, RZ ;  /* 0x0000001f07047819 */ /* 0x000fe200000006ff */
[----:B-1----:R-:W-:Y:S06]  /*7150*/  @!P0 BRA `(.L_x_191) ;  /* 0x0000000c00448947 */ /* 0x002fec0003800000 */
.L_x_220:
        /* <DEDUP_REMOVED lines=9> */
.L_x_221:
        /* <DEDUP_REMOVED lines=9> */
.L_x_222:
        /* <DEDUP_REMOVED lines=9> */
.L_x_223:
        /* <DEDUP_REMOVED lines=9> */
.L_x_224:
        /* <DEDUP_REMOVED lines=9> */
.L_x_225:
        /* <DEDUP_REMOVED lines=9> */
.L_x_226:
        /* <DEDUP_REMOVED lines=9> */
.L_x_227:
        /* <DEDUP_REMOVED lines=9> */
.L_x_228:
        /* <DEDUP_REMOVED lines=9> */
.L_x_229:
        /* <DEDUP_REMOVED lines=9> */
.L_x_230:
        /* <DEDUP_REMOVED lines=9> */
.L_x_231:
        /* <DEDUP_REMOVED lines=9> */
.L_x_232:
        /* <DEDUP_REMOVED lines=9> */
.L_x_233:
        /* <DEDUP_REMOVED lines=9> */
.L_x_234:
        /* <DEDUP_REMOVED lines=9> */
.L_x_235:
        /* <DEDUP_REMOVED lines=9> */
.L_x_236:
        /* <DEDUP_REMOVED lines=9> */
.L_x_237:
[----:B------:R-:W1:Y:S01]  /*7af0*/  SYNCS.PHASECHK.TRANS64.TRYWAIT P0, [R6+URZ], R5 ;  /* 0x00000005060075a7 */ /* 0x000e62000800017f */
[----:B------:R-:W-:-:S05]  /*7b00*/  VIADD R0, R0, 0x1 ;  /* 0x0000000100007836 */ /* 0x000fca0000000000 */
[----:B------:R-:W-:-:S04]  /*7b10*/  ISETP.NE.AND P1, PT, R0, 0x16, PT ;  /* 0x000000160000780c */ /* 0x000fc80003f25270 */
[----:B------:R-:W-:Y:S02]  /*7b20*/  SEL R2, RZ, 0x1, P1 ;  /* 0x00000001ff027807 */ /* 0x000fe40000800000 */
[----:B------:R-:W-:Y:S02]  /*7b30*/  SEL R0, R0, RZ, P1 ;  /* 0x000000ff00007207 */ /* 0x000fe40000800000 */
[----:B------:R-:W-:Y:S01]  /*7b40*/  LOP3.LUT R2, R7, R2, RZ, 0x3c, !PT ;  /* 0x0000000207027212 */ /* 0x000fe200078e3cff */
[----:B-1----:R-:W-:Y:S06]  /*7b50*/  @!P0 BRA `(.L_x_209) ;  /* 0x00000008002c8947 */ /* 0x002fec0003800000 */
.L_x_238:
[----:B------:R-:W-:Y:S01]  /*7b60*/  IMAD R3, R0, 0x8, R3 ;  /* 0x0000000800037824 */ /* 0x000fe200078e0203 */
[----:B------:R-:W-:-:S07]  /*7b70*/  SHF.L.U32 R0, R2, 0x1f, RZ ;  /* 0x0000001f02007819 */ /* 0x000fce00000006ff */
.L_x_210:
[----:B--2---:R2:W3:Y:S02]  /*7b80*/  SYNCS.PHASECHK.TRANS64.TRYWAIT P0, [R3+URZ], R0 ;  /* 0x00000000030075a7 */ /* 0x0044e4000800017f */
[----:B---3--:R-:W-:Y:S05]  /*7b90*/  @!P0 NANOSLEEP.SYNCS 0x989680 ;  /* 0x009896800000895d */ /* 0x008fea0003900000 */
[----:B------:R-:W3:Y:S02]  /*7ba0*/  @!P0 SYNCS.PHASECHK.TRANS64 P0, [R3+URZ], R0 ;  /* 0x00000000030085a7 */ /* 0x000ee4000800007f */
[----:B---3--:R-:W-:Y:S05]  /*7bb0*/  @!P0 BRA `(.L_x_210) ;  /* 0xfffffffc00f08947 */ /* 0x008fea000383ffff */
.L_x_187:
[----:B------:R-:W-:Y:S05]  /*7bc0*/  BSYNC B0 ;  /* 0x0000000000007941 */ /* 0x000fea0003800000 */
.L_x_186:
[----:B------:R-:W-:Y:S05]  /*7bd0*/  EXIT ;  /* 0x000000000000794d */ /* 0x000fea0003800000 */
.L_x_22:
[----:B----4-:R4:W0:Y:S02]  /*7be0*/  SYNCS.PHASECHK.TRANS64.TRYWAIT P1, [R3+URZ], R0 ;  /* 0x00000000030075a7 */ /* 0x010824000802017f */
[----:B0-----:R-:W-:Y:S05]  /*7bf0*/  @!P1 NANOSLEEP.SYNCS 0x989680 ;  /* 0x009896800000995d */ /* 0x001fea0003900000 */
[----:B------:R-:W0:Y:S02]  /*7c00*/  @!P1 SYNCS.PHASECHK.TRANS64 P1, [R3+URZ], R0 ;  /* 0x00000000030095a7 */ /* 0x000e24000802007f */
[----:B0-----:R-:W-:Y:S05]  /*7c10*/  @!P1 BRA `(.L_x_22) ;  /* 0xfffffffc00f09947 */ /* 0x001fea000383ffff */
[----:B------:R-:W-:Y:S05]  /*7c20*/  BRA `(.L_x_21) ;  /* 0xffffff9800d87947 */ /* 0x000fea000383ffff */
.L_x_27:
[----:B-1----:R1:W3:Y:S02]  /*7c30*/  SYNCS.PHASECHK.TRANS64.TRYWAIT P1, [R5+URZ], R4 ;  /* 0x00000004050075a7 */ /* 0x0022e4000802017f */
[----:B---3--:R-:W-:Y:S05]  /*7c40*/  @!P1 NANOSLEEP.SYNCS 0x989680 ;  /* 0x009896800000995d */ /* 0x008fea0003900000 */
[----:B------:R-:W3:Y:S02]  /*7c50*/  @!P1 SYNCS.PHASECHK.TRANS64 P1, [R5+URZ], R4 ;  /* 0x00000004050095a7 */ /* 0x000ee4000802007f */
[----:B---3--:R-:W-:Y:S05]  /*7c60*/  @!P1 BRA `(.L_x_27) ;  /* 0xfffffffc00f09947 */ /* 0x008fea000383ffff */
[----:B------:R-:W-:Y:S05]  /*7c70*/  BRA `(.L_x_26) ;  /* 0xffffff9c00807947 */ /* 0x000fea000383ffff */
.L_x_174:
[----:B------:R-:W-:Y:S01]  /*7c80*/  BSSY B1, `(.L_x_211) ;  /* 0x0000006000017945 */ /* 0x000fe20003800000 */
[----:B------:R-:W-:-:S07]  /*7c90*/  IMAD.MOV.U32 R15, RZ, RZ, -0x1 ;  /* 0xffffffffff0f7424 */ /* 0x000fce00078e00ff */
[----:B------:R-:W-:Y:S05]  /*7ca0*/  WARPSYNC.COLLECTIVE R15, `(.L_x_212) ;  /* 0x000000000f0c7348 */ /* 0x000fea0003c00000 */
[----:B------:R-:W-:Y:S02]  /*7cb0*/  ELECT P6, UR62, PT ;  /* 0x00000000003e782f */ /* 0x000fe400038c0000 */
[----:B------:R-:W-:Y:S01]  /*7cc0*/  MOV R14, UR62 ;  /* 0x0000003e000e7c02 */ /* 0x000fe20008000f00 */
[----:B------:R-:W-:Y:S10]  /*7cd0*/  ENDCOLLECTIVE ;  /* 0x000000000000791b */ /* 0x000ff40003800000 */
.L_x_212:
[----:B------:R-:W-:Y:S05]  /*7ce0*/  BSYNC B1 ;  /* 0x0000000000017941 */ /* 0x000fea0003800000 */
.L_x_211:
[----:B------:R-:W-:Y:S05]  /*7cf0*/  BRA `(.L_x_213) ;  /* 0xffffffe400bc7947 */ /* 0x000fea000383ffff */
.L_x_177:
[----:B0-----:R0:W1:Y:S02]  /*7d00*/  SYNCS.PHASECHK.TRANS64.TRYWAIT P0, [R14+URZ+0xb0], R7 ;  /* 0x0000b0070e0075a7 */ /* 0x001064000800017f */
[----:B-1----:R-:W-:Y:S05]  /*7d10*/  @!P0 NANOSLEEP.SYNCS 0x989680 ;  /* 0x009896800000895d */ /* 0x002fea0003900000 */
[----:B------:R-:W1:Y:S02]  /*7d20*/  @!P0 SYNCS.PHASECHK.TRANS64 P0, [R14+URZ+0xb0], R7 ;  /* 0x0000b0070e0085a7 */ /* 0x000e64000800007f */
[----:B-1----:R-:W-:Y:S05]  /*7d30*/  @!P0 BRA `(.L_x_177) ;  /* 0xfffffffc00f08947 */ /* 0x002fea000383ffff */
[----:B------:R-:W-:Y:S05]  /*7d40*/  BRA `(.L_x_214) ;  /* 0xffffffe400f87947 */ /* 0x000fea000383ffff */
.L_x_185:
[----:B------:R-:W-:Y:S01]  /*7d50*/  BSSY B0, `(.L_x_215) ;  /* 0x0000006000007945 */ /* 0x000fe20003800000 */
[----:B------:R-:W-:-:S07]  /*7d60*/  IMAD.MOV.U32 R15, RZ, RZ, -0x1 ;  /* 0xffffffffff0f7424 */ /* 0x000fce00078e00ff */
[----:B------:R-:W-:Y:S05]  /*7d70*/  WARPSYNC.COLLECTIVE R15, `(.L_x_216) ;  /* 0x000000000f0c7348 */ /* 0x000fea0003c00000 */
[----:B------:R-:W-:Y:S02]  /*7d80*/  ELECT P6, UR62, PT ;  /* 0x00000000003e782f */ /* 0x000fe400038c0000 */
[----:B------:R-:W-:Y:S01]  /*7d90*/  MOV R14, UR62 ;  /* 0x0000003e000e7c02 */ /* 0x000fe20008000f00 */
[----:B------:R-:W-:Y:S10]  /*7da0*/  ENDCOLLECTIVE ;  /* 0x000000000000791b */ /* 0x000ff40003800000 */
.L_x_216:
[----:B------:R-:W-:Y:S05]  /*7db0*/  BSYNC B0 ;  /* 0x0000000000007941 */ /* 0x000fea0003800000 */
.L_x_215:
[----:B------:R-:W-:Y:S05]  /*7dc0*/  BRA `(.L_x_217) ;  /* 0xfffffff000487947 */ /* 0x000fea000383ffff */
.L_x_189:
[----:B0-----:R0:W1:Y:S02]  /*7dd0*/  SYNCS.PHASECHK.TRANS64.TRYWAIT P0, [R7+URZ], R2 ;  /* 0x00000002070075a7 */ /* 0x001064000800017f */
[----:B-1----:R-:W-:Y:S05]  /*7de0*/  @!P0 NANOSLEEP.SYNCS 0x989680 ;  /* 0x009896800000895d */ /* 0x002fea0003900000 */
[----:B------:R-:W1:Y:S02]  /*7df0*/  @!P0 SYNCS.PHASECHK.TRANS64 P0, [R7+URZ], R2 ;  /* 0x00000002070085a7 */ /* 0x000e64000800007f */
[----:B-1----:R-:W-:Y:S05]  /*7e00*/  @!P0 BRA `(.L_x_189) ;  /* 0xfffffffc00f08947 */ /* 0x002fea000383ffff */
[----:B------:R-:W-:Y:S05]  /*7e10*/  BRA `(.L_x_218) ;  /* 0xfffffff000887947 */ /* 0x000fea000383ffff */
.L_x_190:
[----:B0-----:R0:W1:Y:S02]  /*7e20*/  SYNCS.PHASECHK.TRANS64.TRYWAIT P0, [R9+URZ], R4 ;  /* 0x00000004090075a7 */ /* 0x001064000800017f */
[----:B-1----:R-:W-:Y:S05]  /*7e30*/  @!P0 NANOSLEEP.SYNCS 0x989680 ;  /* 0x009896800000895d */ /* 0x002fea0003900000 */
[----:B------:R-:W1:Y:S02]  /*7e40*/  @!P0 SYNCS.PHASECHK.TRANS64 P0, [R9+URZ], R4 ;  /* 0x00000004090085a7 */ /* 0x000e64000800007f */
[----:B-1----:R-:W-:Y:S05]  /*7e50*/  @!P0 BRA `(.L_x_190) ;  /* 0xfffffffc00f08947 */ /* 0x002fea000383ffff */
[----:B------:R-:W-:Y:S05]  /*7e60*/  BRA `(.L_x_219) ;  /* 0xfffffff000987947 */ /* 0x000fea000383ffff */
.L_x_191:
[----:B0-----:R0:W1:Y:S02]  /*7e70*/  SYNCS.PHASECHK.TRANS64.TRYWAIT P0, [R6+URZ], R5 ;  /* 0x00000005060075a7 */ /* 0x001064000800017f */
[----:B-1----:R-:W-:Y:S05]  /*7e80*/  @!P0 NANOSLEEP.SYNCS 0x989680 ;  /* 0x009896800000895d */ /* 0x002fea0003900000 */
[----:B------:R-:W1:Y:S02]  /*7e90*/  @!P0 SYNCS.PHASECHK.TRANS64 P0, [R6+URZ], R5 ;  /* 0x00000005060085a7 */ /* 0x000e64000800007f */
[----:B-1----:R-:W-:Y:S05]  /*7ea0*/  @!P0 BRA `(.L_x_191) ;  /* 0xfffffffc00f08947 */ /* 0x002fea000383ffff */
[----:B------:R-:W-:Y:S05]  /*7eb0*/  BRA `(.L_x_220) ;  /* 0xfffffff000a87947 */ /* 0x000fea000383ffff */
.L_x_192:
[----:B0-----:R0:W1:Y:S02]  /*7ec0*/  SYNCS.PHASECHK.TRANS64.TRYWAIT P0, [R9+URZ], R4 ;  /* 0x00000004090075a7 */ /* 0x001064000800017f */
[----:B-1----:R-:W-:Y:S05]  /*7ed0*/  @!P0 NANOSLEEP.SYNCS 0x989680 ;  /* 0x009896800000895d */ /* 0x002fea0003900000 */
[----:B------:R-:W1:Y:S02]  /*7ee0*/  @!P0 SYNCS.PHASECHK.TRANS64 P0, [R9+URZ], R4 ;  /* 0x00000004090085a7 */ /* 0x000e64000800007f */
[----:B-1----:R-:W-:Y:S05]  /*7ef0*/  @!P0 BRA `(.L_x_192) ;  /* 0xfffffffc00f08947 */ /* 0x002fea000383ffff */
[----:B------:R-:W-:Y:S05]  /*7f00*/  BRA `(.L_x_221) ;  /* 0xfffffff000b87947 */ /* 0x000fea000383ffff */
.L_x_193:
[----:B0-----:R0:W1:Y:S02]  /*7f10*/  SYNCS.PHASECHK.TRANS64.TRYWAIT P0, [R6+URZ], R5 ;  /* 0x00000005060075a7 */ /* 0x001064000800017f */
[----:B-1----:R-:W-:Y:S05]  /*7f20*/  @!P0 NANOSLEEP.SYNCS 0x989680 ;  /* 0x009896800000895d */ /* 0x002fea0003900000 */
[----:B------:R-:W1:Y:S02]  /*7f30*/  @!P0 SYNCS.PHASECHK.TRANS64 P0, [R6+URZ], R5 ;  /* 0x00000005060085a7 */ /* 0x000e64000800007f */
[----:B-1----:R-:W-:Y:S05]  /*7f40*/  @!P0 BRA `(.L_x_193) ;  /* 0xfffffffc00f08947 */ /* 0x002fea000383ffff */
[----:B------:R-:W-:Y:S05]  /*7f50*/  BRA `(.L_x_222) ;  /* 0xfffffff000c87947 */ /* 0x000fea000383ffff */
.L_x_194:
[----:B0-----:R0:W1:Y:S02]  /*7f60*/  SYNCS.PHASECHK.TRANS64.TRYWAIT P0, [R9+URZ], R4 ;  /* 0x00000004090075a7 */ /* 0x001064000800017f */
[----:B-1----:R-:W-:Y:S05]  /*7f70*/  @!P0 NANOSLEEP.SYNCS 0x989680 ;  /* 0x009896800000895d */ /* 0x002fea0003900000 */
[----:B------:R-:W1:Y:S02]  /*7f80*/  @!P0 SYNCS.PHASECHK.TRANS64 P0, [R9+URZ], R4 ;  /* 0x00000004090085a7 */ /* 0x000e64000800007f */
[----:B-1----:R-:W-:Y:S05]  /*7f90*/  @!P0 BRA `(.L_x_194) ;  /* 0xfffffffc00f08947 */ /* 0x002fea000383ffff */
[----:B------:R-:W-:Y:S05]  /*7fa0*/  BRA `(.L_x_223) ;  /* 0xfffffff000d87947 */ /* 0x000fea000383ffff */
.L_x_195:
[----:B0-----:R0:W1:Y:S02]  /*7fb0*/  SYNCS.PHASECHK.TRANS64.TRYWAIT P0, [R6+URZ], R5 ;  /* 0x00000005060075a7 */ /* 0x001064000800017f */
[----:B-1----:R-:W-:Y:S05]  /*7fc0*/  @!P0 NANOSLEEP.SYNCS 0x989680 ;  /* 0x009896800000895d */ /* 0x002fea0003900000 */
[----:B------:R-:W1:Y:S02]  /*7fd0*/  @!P0 SYNCS.PHASECHK.TRANS64 P0, [R6+URZ], R5 ;  /* 0x00000005060085a7 */ /* 0x000e64000800007f */
[----:B-1----:R-:W-:Y:S05]  /*7fe0*/  @!P0 BRA `(.L_x_195) ;  /* 0xfffffffc00f08947 */ /* 0x002fea000383ffff */
[----:B------:R-:W-:Y:S05]  /*7ff0*/  BRA `(.L_x_224) ;  /* 0xfffffff000e87947 */ /* 0x000fea000383ffff */
.L_x_196:
[----:B0-----:R0:W1:Y:S02]  /*8000*/  SYNCS.PHASECHK.TRANS64.TRYWAIT P0, [R9+URZ], R4 ;  /* 0x00000004090075a7 */ /* 0x001064000800017f */
[----:B-1----:R-:W-:Y:S05]  /*8010*/  @!P0 NANOSLEEP.SYNCS 0x989680 ;  /* 0x009896800000895d */ /* 0x002fea0003900000 */
[----:B------:R-:W1:Y:S02]  /*8020*/  @!P0 SYNCS.PHASECHK.TRANS64 P0, [R9+URZ], R4 ;  /* 0x00000004090085a7 */ /* 0x000e64000800007f */
[----:B-1----:R-:W-:Y:S05]  /*8030*/  @!P0 BRA `(.L_x_196) ;  /* 0xfffffffc00f08947 */ /* 0x002fea000383ffff */
[----:B------:R-:W-:Y:S05]  /*8040*/  BRA `(.L_x_225) ;  /* 0xfffffff000f87947 */ /* 0x000fea000383ffff */
.L_x_197:
[----:B0-----:R0:W1:Y:S02]  /*8050*/  SYNCS.PHASECHK.TRANS64.TRYWAIT P0, [R6+URZ], R5 ;  /* 0x00000005060075a7 */ /* 0x001064000800017f */
[----:B-1----:R-:W-:Y:S05]  /*8060*/  @!P0 NANOSLEEP.SYNCS 0x989680 ;  /* 0x009896800000895d */ /* 0x002fea0003900000 */
[----:B------:R-:W1:Y:S02]  /*8070*/  @!P0 SYNCS.PHASECHK.TRANS64 P0, [R6+URZ], R5 ;  /* 0x00000005060085a7 */ /* 0x000e64000800007f */
[----:B-1----:R-:W-:Y:S05]  /*8080*/  @!P0 BRA `(.L_x_197) ;  /* 0xfffffffc00f08947 */ /* 0x002fea000383ffff */
[----:B------:R-:W-:Y:S05]  /*8090*/  BRA `(.L_x_226) ;  /* 0xfffffff400087947 */ /* 0x000fea000383ffff */
.L_x_198:
[----:B0-----:R0:W1:Y:S02]  /*80a0*/  SYNCS.PHASECHK.TRANS64.TRYWAIT P0, [R9+URZ], R4 ;  /* 0x00000004090075a7 */ /* 0x001064000800017f */
[----:B-1----:R-:W-:Y:S05]  /*80b0*/  @!P0 NANOSLEEP.SYNCS 0x989680 ;  /* 0x009896800000895d */ /* 0x002fea0003900000 */
[----:B------:R-:W1:Y:S02]  /*80c0*/  @!P0 SYNCS.PHASECHK.TRANS64 P0, [R9+URZ], R4 ;  /* 0x00000004090085a7 */ /* 0x000e64000800007f */
[----:B-1----:R-:W-:Y:S05]  /*80d0*/  @!P0 BRA `(.L_x_198) ;  /* 0xfffffffc00f08947 */ /* 0x002fea000383ffff */
[----:B------:R-:W-:Y:S05]  /*80e0*/  BRA `(.L_x_227) ;  /* 0xfffffff400187947 */ /* 0x000fea000383ffff */
.L_x_199:
[----:B0-----:R0:W1:Y:S02]  /*80f0*/  SYNCS.PHASECHK.TRANS64.TRYWAIT P0, [R6+URZ], R5 ;  /* 0x00000005060075a7 */ /* 0x001064000800017f */
[----:B-1----:R-:W-:Y:S05]  /*8100*/  @!P0 NANOSLEEP.SYNCS 0x989680 ;  /* 0x009896800000895d */ /* 0x002fea0003900000 */
[----:B------:R-:W1:Y:S02]  /*8110*/  @!P0 SYNCS.PHASECHK.TRANS64 P0, [R6+URZ], R5 ;  /* 0x00000005060085a7 */ /* 0x000e64000800007f */
[----:B-1----:R-:W-:Y:S05]  /*8120*/  @!P0 BRA `(.L_x_199) ;  /* 0xfffffffc00f08947 */ /* 0x002fea000383ffff */
[----:B------:R-:W-:Y:S05]  /*8130*/  BRA `(.L_x_228) ;  /* 0xfffffff400287947 */ /* 0x000fea000383ffff */
.L_x_200:
[----:B0-----:R0:W1:Y:S02]  /*8140*/  SYNCS.PHASECHK.TRANS64.TRYWAIT P0, [R9+URZ], R4 ;  /* 0x00000004090075a7 */ /* 0x001064000800017f */
[----:B-1----:R-:W-:Y:S05]  /*8150*/  @!P0 NANOSLEEP.SYNCS 0x989680 ;  /* 0x009896800000895d */ /* 0x002fea0003900000 */
[----:B------:R-:W1:Y:S02]  /*8160*/  @!P0 SYNCS.PHASECHK.TRANS64 P0, [R9+URZ], R4 ;  /* 0x00000004090085a7 */ /* 0x000e64000800007f */
[----:B-1----:R-:W-:Y:S05]  /*8170*/  @!P0 BRA `(.L_x_200) ;  /* 0xfffffffc00f08947 */ /* 0x002fea000383ffff */
[----:B------:R-:W-:Y:S05]  /*8180*/  BRA `(.L_x_229) ;  /* 0xfffffff400387947 */ /* 0x000fea000383ffff */
.L_x_201:
[----:B0-----:R0:W1:Y:S02]  /*8190*/  SYNCS.PHASECHK.TRANS64.TRYWAIT P0, [R6+URZ], R5 ;  /* 0x00000005060075a7 */ /* 0x001064000800017f */
[----:B-1----:R-:W-:Y:S05]  /*81a0*/  @!P0 NANOSLEEP.SYNCS 0x989680 ;  /* 0x009896800000895d */ /* 0x002fea0003900000 */
[----:B------:R-:W1:Y:S02]  /*81b0*/  @!P0 SYNCS.PHASECHK.TRANS64 P0, [R6+URZ], R5 ;  /* 0x00000005060085a7 */ /* 0x000e64000800007f */
[----:B-1----:R-:W-:Y:S05]  /*81c0*/  @!P0 BRA `(.L_x_201) ;  /* 0xfffffffc00f08947 */ /* 0x002fea000383ffff */
[----:B------:R-:W-:Y:S05]  /*81d0*/  BRA `(.L_x_230) ;  /* 0xfffffff400487947 */ /* 0x000fea000383ffff */
.L_x_202:
[----:B0-----:R0:W1:Y:S02]  /*81e0*/  SYNCS.PHASECHK.TRANS64.TRYWAIT P0, [R9+URZ], R4 ;  /* 0x00000004090075a7 */ /* 0x001064000800017f */
[----:B-1----:R-:W-:Y:S05]  /*81f0*/  @!P0 NANOSLEEP.SYNCS 0x989680 ;  /* 0x009896800000895d */ /* 0x002fea0003900000 */
[----:B------:R-:W1:Y:S02]  /*8200*/  @!P0 SYNCS.PHASECHK.TRANS64 P0, [R9+URZ], R4 ;  /* 0x00000004090085a7 */ /* 0x000e64000800007f */
[----:B-1----:R-:W-:Y:S05]  /*8210*/  @!P0 BRA `(.L_x_202) ;  /* 0xfffffffc00f08947 */ /* 0x002fea000383ffff */
[----:B------:R-:W-:Y:S05]  /*8220*/  BRA `(.L_x_231) ;  /* 0xfffffff400587947 */ /* 0x000fea000383ffff */
.L_x_203:
[----:B0-----:R0:W1:Y:S02]  /*8230*/  SYNCS.PHASECHK.TRANS64.TRYWAIT P0, [R6+URZ], R5 ;  /* 0x00000005060075a7 */ /* 0x001064000800017f */
[----:B-1----:R-:W-:Y:S05]  /*8240*/  @!P0 NANOSLEEP.SYNCS 0x989680 ;  /* 0x009896800000895d */ /* 0x002fea0003900000 */
[----:B------:R-:W1:Y:S02]  /*8250*/  @!P0 SYNCS.PHASECHK.TRANS64 P0, [R6+URZ], R5 ;  /* 0x00000005060085a7 */ /* 0x000e64000800007f */
[----:B-1----:R-:W-:Y:S05]  /*8260*/  @!P0 BRA `(.L_x_203) ;  /* 0xfffffffc00f08947 */ /* 0x002fea000383ffff */
[----:B------:R-:W-:Y:S05]  /*8270*/  BRA `(.L_x_232) ;  /* 0xfffffff400687947 */ /* 0x000fea000383ffff */
.L_x_204:
[----:B0-----:R0:W1:Y:S02]  /*8280*/  SYNCS.PHASECHK.TRANS64.TRYWAIT P0, [R9+URZ], R4 ;  /* 0x00000004090075a7 */ /* 0x001064000800017f */
[----:B-1----:R-:W-:Y:S05]  /*8290*/  @!P0 NANOSLEEP.SYNCS 0x989680 ;  /* 0x009896800000895d */ /* 0x002fea0003900000 */
[----:B------:R-:W1:Y:S02]  /*82a0*/  @!P0 SYNCS.PHASECHK.TRANS64 P0, [R9+URZ], R4 ;  /* 0x00000004090085a7 */ /* 0x000e64000800007f */
[----:B-1----:R-:W-:Y:S05]  /*82b0*/  @!P0 BRA `(.L_x_204) ;  /* 0xfffffffc00f08947 */ /* 0x002fea000383ffff */
[----:B------:R-:W-:Y:S05]  /*82c0*/  BRA `(.L_x_233) ;  /* 0xfffffff400787947 */ /* 0x000fea000383ffff */
.L_x_205:
[----:B0-----:R0:W1:Y:S02]  /*82d0*/  SYNCS.PHASECHK.TRANS64.TRYWAIT P0, [R6+URZ], R5 ;  /* 0x00000005060075a7 */ /* 0x001064000800017f */
[----:B-1----:R-:W-:Y:S05]  /*82e0*/  @!P0 NANOSLEEP.SYNCS 0x989680 ;  /* 0x009896800000895d */ /* 0x002fea0003900000 */
[----:B------:R-:W1:Y:S02]  /*82f0*/  @!P0 SYNCS.PHASECHK.TRANS64 P0, [R6+URZ], R5 ;  /* 0x00000005060085a7 */ /* 0x000e64000800007f */
[----:B-1----:R-:W-:Y:S05]  /*8300*/  @!P0 BRA `(.L_x_205) ;  /* 0xfffffffc00f08947 */ /* 0x002fea000383ffff */
[----:B------:R-:W-:Y:S05]  /*8310*/  BRA `(.L_x_234) ;  /* 0xfffffff400887947 */ /* 0x000fea000383ffff */
.L_x_206:
[----:B0-----:R0:W1:Y:S02]  /*8320*/  SYNCS.PHASECHK.TRANS64.TRYWAIT P0, [R9+URZ], R4 ;  /* 0x00000004090075a7 */ /* 0x001064000800017f */
[----:B-1----:R-:W-:Y:S05]  /*8330*/  @!P0 NANOSLEEP.SYNCS 0x989680 ;  /* 0x009896800000895d */ /* 0x002fea0003900000 */
[----:B------:R-:W1:Y:S02]  /*8340*/  @!P0 SYNCS.PHASECHK.TRANS64 P0, [R9+URZ], R4 ;  /* 0x00000004090085a7 */ /* 0x000e64000800007f */
[----:B-1----:R-:W-:Y:S05]  /*8350*/  @!P0 BRA `(.L_x_206) ;  /* 0xfffffffc00f08947 */ /* 0x002fea000383ffff */
[----:B------:R-:W-:Y:S05]  /*8360*/  BRA `(.L_x_235) ;  /* 0xfffffff400987947 */ /* 0x000fea000383ffff */
.L_x_207:
[----:B0-----:R0:W1:Y:S02]  /*8370*/  SYNCS.PHASECHK.TRANS64.TRYWAIT P0, [R6+URZ], R5 ;  /* 0x00000005060075a7 */ /* 0x001064000800017f */
[----:B-1----:R-:W-:Y:S05]  /*8380*/  @!P0 NANOSLEEP.SYNCS 0x989680 ;  /* 0x009896800000895d */ /* 0x002fea0003900000 */
[----:B------:R-:W1:Y:S02]  /*8390*/  @!P0 SYNCS.PHASECHK.TRANS64 P0, [R6+URZ], R5 ;  /* 0x00000005060085a7 */ /* 0x000e64000800007f */
[----:B-1----:R-:W-:Y:S05]  /*83a0*/  @!P0 BRA `(.L_x_207) ;  /* 0xfffffffc00f08947 */ /* 0x002fea000383ffff */
[----:B------:R-:W-:Y:S05]  /*83b0*/  BRA `(.L_x_236) ;  /* 0xfffffff400a87947 */ /* 0x000fea000383ffff */
.L_x_208:
[----:B0-----:R0:W1:Y:S02]  /*83c0*/  SYNCS.PHASECHK.TRANS64.TRYWAIT P0, [R9+URZ], R4 ;  /* 0x00000004090075a7 */ /* 0x001064000800017f */
[----:B-1----:R-:W-:Y:S05]  /*83d0*/  @!P0 NANOSLEEP.SYNCS 0x989680 ;  /* 0x009896800000895d */ /* 0x002fea0003900000 */
[----:B------:R-:W1:Y:S02]  /*83e0*/  @!P0 SYNCS.PHASECHK.TRANS64 P0, [R9+URZ], R4 ;  /* 0x00000004090085a7 */ /* 0x000e64000800007f */
[----:B-1----:R-:W-:Y:S05]  /*83f0*/  @!P0 BRA `(.L_x_208) ;  /* 0xfffffffc00f08947 */ /* 0x002fea000383ffff */
[----:B------:R-:W-:Y:S05]  /*8400*/  BRA `(.L_x_237) ;  /* 0xfffffff400b87947 */ /* 0x000fea000383ffff */
.L_x_209:
[----:B-1----:R1:W2:Y:S02]  /*8410*/  SYNCS.PHASECHK.TRANS64.TRYWAIT P0, [R6+URZ], R5 ;  /* 0x00000005060075a7 */ /* 0x0022a4000800017f */
[----:B--2---:R-:W-:Y:S05]  /*8420*/  @!P0 NANOSLEEP.SYNCS 0x989680 ;  /* 0x009896800000895d */ /* 0x004fea0003900000 */
[----:B------:R-:W2:Y:S02]  /*8430*/  @!P0 SYNCS.PHASECHK.TRANS64 P0, [R6+URZ], R5 ;  /* 0x00000005060085a7 */ /* 0x000ea4000800007f */
[----:B--2---:R-:W-:Y:S05]  /*8440*/  @!P0 BRA `(.L_x_209) ;  /* 0xfffffffc00f08947 */ /* 0x004fea000383ffff */
[----:B------:R-:W-:Y:S05]  /*8450*/  BRA `(.L_x_238) ;  /* 0xfffffff400c07947 */ /* 0x000fea000383ffff */
.L_x_239:
[----:B------:R-:W-:-:S00]  /*8460*/  BRA `(.L_x_239) ;  /* 0xfffffffc00fc7947 */ /* 0x000fc0000383ffff */
[----:B------:R-:W-:-:S00]  /*8470*/  NOP ;  /* 0x0000000000007918 */ /* 0x000fc00000000000 */
        /* <DEDUP_REMOVED lines=8> */
.L_x_240:


//--------------------- .nv.global.init           --------------------------
	.section	.nv.global.init,"aw",@progbits
.nv.global.init:
	.type		$str$22,@object
	.size		$str$22,($str$23 - $str$22)
$str$22:
        /*0000*/ 	.byte	0x6b, 0x5f, 0x74, 0x69, 0x6c, 0x65, 0x5f, 0x63, 0x6f, 0x75, 0x6e, 0x74, 0x20, 0x3e, 0x3d, 0x20
        /*0010*/ 	.byte	0x31, 0x00
	.type		$str$23,@object
	.size		$str$23,(__unnamed_1 - $str$23)
$str$23:
        /*0012*/ 	.byte	0x2f, 0x74, 0x6d, 0x70, 0x2f, 0x63, 0x75, 0x74, 0x6c, 0x61, 0x73, 0x73, 0x5f, 0x73, 0x77, 0x65
        /*0022*/ 	.byte	0x65, 0x70, 0x5f, 0x73, 0x72, 0x63, 0x2f, 0x69, 0x6e, 0x63, 0x6c, 0x75, 0x64, 0x65, 0x2f, 0x63
        /*0032*/ 	.byte	0x75, 0x74, 0x6c, 0x61, 0x73, 0x73, 0x2f, 0x67, 0x65, 0x6d, 0x6d, 0x2f, 0x63, 0x6f, 0x6c, 0x6c
        /*0042*/ 	.byte	0x65, 0x63, 0x74, 0x69, 0x76, 0x65, 0x2f, 0x73, 0x6d, 0x39, 0x30, 0x5f, 0x6d, 0x6d, 0x61, 0x5f
        /*0052*/ 	.byte	0x74, 0x6d, 0x61, 0x5f, 0x67, 0x6d, 0x6d, 0x61, 0x5f, 0x73, 0x73, 0x5f, 0x77, 0x61, 0x72, 0x70
        /*0062*/ 	.byte	0x73, 0x70, 0x65, 0x63, 0x69, 0x61, 0x6c, 0x69, 0x7a, 0x65, 0x64, 0x2e, 0x68, 0x70, 0x70, 0x00
	.type		__unnamed_1,@object
	.size		__unnamed_1,(.L_0 - __unnamed_1)
__unnamed_1:
        /*0072*/ 	.byte	0x76, 0x6f, 0x69, 0x64, 0x20, 0x63, 0x75, 0x74, 0x6c, 0x61, 0x73, 0x73, 0x3a, 0x3a, 0x67, 0x65
        /* <DEDUP_REMOVED lines=173> */
        /*0b52*/ 	.byte	0x5d, 0x00
.L_0:


//--------------------- .nv.shared._ZN7cutlass13device_kernelINS_4gemm6kernel13GemmUniversalIN4cute5tupleIJiiiiEEENS1_10collective13CollectiveMmaINS1_34MainloopSm90TmaGmmaWarpSpecializedILi22ENS5_IJNS4_1CILi2EEESB_NSA_ILi1EEEEEENS1_35KernelTmaWarpSpecializedCooperativeEEENS5_IJNSA_ILi256EEENSA_ILi64EEENSA_ILi32EEEEEEaNS5_IJlSC_lEEEaSK_NS4_8TiledMMAINS4_8MMA_AtomIJNS4_4SM904GMMA26MMA_64x64x32_S32S8S8_SS_TNEEEENS4_6LayoutINS5_IJSB_SC_SC_EEENS5_IJSC_NSA_ILi0EEEST_EEEEENS5_IJNS4_10UnderscoreESW_SW_EEEEENS4_23SM90_TMA_LOAD_MULTICASTENS4_14ComposedLayoutINS4_7SwizzleILi1ELi4ELi3EEENS4_18smem_ptr_flag_bitsILi8EEENSR_INS5_IJNSA_ILi8EEESI_EEENS5_IJSI_SC_EEEEEEEvNS4_8identityESZ_S19_vS1A_EENS_8epilogue10collective6detail29Sm90TmaWarpSpecializedAdapterINS1D_15DefaultEpilogueIaSK_SK_NS1C_6thread17LinearCombinationIaLi1EiiLNS1H_9ScaleType4KindE0ELNS_15FloatRoundStyleE2EaEENS1_15EpilogueDefaultEEEEEvvEEEEvNT_6ParamsE --------------------------
	.section	.nv.shared._ZN7cutlass13device_kernelINS_4gemm6kernel13GemmUniversalIN4cute5tupleIJiiiiEEENS1_10collective13CollectiveMmaINS1_34MainloopSm90TmaGmmaWarpSpecializedILi22ENS5_IJNS4_1CILi2EEESB_NSA_ILi1EEEEEENS1_35KernelTmaWarpSpecializedCooperativeEEENS5_IJNSA_ILi256EEENSA_ILi64EEENSA_ILi32EEEEEEaNS5_IJlSC_lEEEaSK_NS4_8TiledMMAINS4_8MMA_AtomIJNS4_4SM904GMMA26MMA_64x64x32_S32S8S8_SS_TNEEEENS4_6LayoutINS5_IJSB_SC_SC_EEENS5_IJSC_NSA_ILi0EEEST_EEEEENS5_IJNS4_10UnderscoreESW_SW_EEEEENS4_23SM90_TMA_LOAD_MULTICASTENS4_14ComposedLayoutINS4_7SwizzleILi1ELi4ELi3EEENS4_18smem_ptr_flag_bitsILi8EEENSR_INS5_IJNSA_ILi8EEESI_EEENS5_IJSI_SC_EEEEEEEvNS4_8identityESZ_S19_vS1A_EENS_8epilogue10collective6detail29Sm90TmaWarpSpecializedAdapterINS1D_15DefaultEpilogueIaSK_SK_NS1C_6thread17LinearCombinationIaLi1EiiLNS1H_9ScaleType4KindE0ELNS_15FloatRoundStyleE2EaEENS1_15EpilogueDefaultEEEEEvvEEEEvNT_6ParamsE,"aw",@nobits
	.sectionflags	@""
	.align	16
	.zero		1024


//--------------------- .nv.shared.reserved.0     --------------------------
	.section	.nv.shared.reserved.0,"aw",@nobits
	.weak		__nv_reservedSMEM_offset_0_alias
	.size		__nv_reservedSMEM_offset_0_alias, 0, 0
	.other		__nv_reservedSMEM_offset_0_alias,@"STO_CUDA_RESERVED_SHARED STV_DEFAULT"
__nv_reservedSMEM_offset_0_alias:
	.zero		0


//--------------------- .nv.global                --------------------------
	.section	.nv.global,"aw",@nobits
.nv.global:
	.type		_ZN39_INTERNAL_676f71cc_4_k_cu_d9d5d8e8_50064cute1_E,@object
	.size		_ZN39_INTERNAL_676f71cc_4_k_cu_d9d5d8e8_50064cute1_E,(_ZN39_INTERNAL_676f71cc_4_k_cu_d9d5d8e8_50064cuda3std3__45__cpo6cbeginE - _ZN39_INTERNAL_676f71cc_4_k_cu_d9d5d8e8_50064cute1_E)
_ZN39_INTERNAL_676f71cc_4_k_cu_d9d5d8e8_50064cute1_E:
	.zero		1
	.type		_ZN39_INTERNAL_676f71cc_4_k_cu_d9d5d8e8_50064cuda3std3__45__cpo6cbeginE,@object
	.size		_ZN39_INTERNAL_676f71cc_4_k_cu_d9d5d8e8_50064cuda3std3__45__cpo6cbeginE,(_ZN39_INTERNAL_676f71cc_4_k_cu_d9d5d8e8_50064cuda3std3__48in_placeE - _ZN39_INTERNAL_676f71cc_4_k_cu_d9d5d8e8_50064cuda3std3__45__cpo6cbeginE)
_ZN39_INTERNAL_676f71cc_4_k_cu_d9d5d8e8_50064cuda3std3__45__cpo6cbeginE:
	.zero		1
	.type		_ZN39_INTERNAL_676f71cc_4_k_cu_d9d5d8e8_50064cuda3std3__48in_placeE,@object
	.size		_ZN39_INTERNAL_676f71cc_4_k_cu_d9d5d8e8_50064cuda3std3__48in_placeE,(_ZN39_INTERNAL_676f71cc_4_k_cu_d9d5d8e8_50064cuda3std6ranges3__45__cpo9iter_moveE - _ZN39_INTERNAL_676f71cc_4_k_cu_d9d5d8e8_50064cuda3std3__48in_placeE)
_ZN39_INTERNAL_676f71cc_4_k_cu_d9d5d8e8_50064cuda3std3__48in_placeE:
	.zero		1
	.type		_ZN39_INTERNAL_676f71cc_4_k_cu_d9d5d8e8_50064cuda3std6ranges3__45__cpo9iter_moveE,@object
	.size		_ZN39_INTERNAL_676f71cc_4_k_cu_d9d5d8e8_50064cuda3std6ranges3__45__cpo9iter_moveE,(_ZN39_INTERNAL_676f71cc_4_k_cu_d9d5d8e8_50064cuda3std3__45__cpo5beginE - _ZN39_INTERNAL_676f71cc_4_k_cu_d9d5d8e8_50064cuda3std6ranges3__45__cpo9iter_moveE)
_ZN39_INTERNAL_676f71cc_4_k_cu_d9d5d8e8_50064cuda3std6ranges3__45__cpo9iter_moveE:
	.zero		1
	.type		_ZN39_INTERNAL_676f71cc_4_k_cu_d9d5d8e8_50064cuda3std3__45__cpo5beginE,@object
	.size		_ZN39_INTERNAL_676f71cc_4_k_cu_d9d5d8e8_50064cuda3std3__45__cpo5beginE,(_ZN39_INTERNAL_676f71cc_4_k_cu_d9d5d8e8_50064cuda3std3__441_GLOBAL__N__676f71cc_4_k_cu_d9d5d8e8_50066ignoreE - _ZN39_INTERNAL_676f71cc_4_k_cu_d9d5d8e8_50064cuda3std3__45__cpo5beginE)
_ZN39_INTERNAL_676f71cc_4_k_cu_d9d5d8e8_50064cuda3std3__45__cpo5beginE:
	.zero		1
	.type		_ZN39_INTERNAL_676f71cc_4_k_cu_d9d5d8e8_50064cuda3std3__441_GLOBAL__N__676f71cc_4_k_cu_d9d5d8e8_50066ignoreE,@object
	.size		_ZN39_INTERNAL_676f71cc_4_k_cu_d9d5d8e8_50064cuda3std3__441_GLOBAL__N__676f71cc_4_k_cu_d9d5d8e8_50066ignoreE,(_ZN39_INTERNAL_676f71cc_4_k_cu_d9d5d8e8_50064cute7productE - _ZN39_INTERNAL_676f71cc_4_k_cu_d9d5d8e8_50064cuda3std3__441_GLOBAL__N__676f71cc_4_k_cu_d9d5d8e8_50066ignoreE)
_ZN39_INTERNAL_676f71cc_4_k_cu_d9d5d8e8_50064cuda3std3__441_GLOBAL__N__676f71cc_4_k_cu_d9d5d8e8_50066ignoreE:
	.zero		1
	.type		_ZN39_INTERNAL_676f71cc_4_k_cu_d9d5d8e8_50064cute7productE,@object
	.size		_ZN39_INTERNAL_676f71cc_4_k_cu_d9d5d8e8_50064cute7productE,(_ZN39_INTERNAL_676f71cc_4_k_cu_d9d5d8e8_50064cuda3std3__45__cpo3endE - _ZN39_INTERNAL_676f71cc_4_k_cu_d9d5d8e8_50064cute7productE)
_ZN39_INTERNAL_676f71cc_4_k_cu_d9d5d8e8_50064cute7productE:
	.zero		1
	.type		_ZN39_INTERNAL_676f71cc_4_k_cu_d9d5d8e8_50064cuda3std3__45__cpo3endE,@object
	.size		_ZN39_INTERNAL_676f71cc_4_k_cu_d9d5d8e8_50064cuda3std3__45__cpo3endE,(_ZN39_INTERNAL_676f71cc_4_k_cu_d9d5d8e8_50064cuda3std3__419piecewise_constructE - _ZN39_INTERNAL_676f71cc_4_k_cu_d9d5d8e8_50064cuda3std3__45__cpo3endE)
_ZN39_INTERNAL_676f71cc_4_k_cu_d9d5d8e8_50064cuda3std3__45__cpo3endE:
	.zero		1
	.type		_ZN39_INTERNAL_676f71cc_4_k_cu_d9d5d8e8_50064cuda3std3__419piecewise_constructE,@object
	.size		_ZN39_INTERNAL_676f71cc_4_k_cu_d9d5d8e8_50064cuda3std3__419piecewise_constructE,(_ZN39_INTERNAL_676f71cc_4_k_cu_d9d5d8e8_50064cuda3std3__45__cpo4cendE - _ZN39_INTERNAL_676f71cc_4_k_cu_d9d5d8e8_50064cuda3std3__419piecewise_constructE)
_ZN39_INTERNAL_676f71cc_4_k_cu_d9d5d8e8_50064cuda3std3__419piecewise_constructE:
	.zero		1
	.type		_ZN39_INTERNAL_676f71cc_4_k_cu_d9d5d8e8_50064cuda3std3__45__cpo4cendE,@object
	.size		_ZN39_INTERNAL_676f71cc_4_k_cu_d9d5d8e8_50064cuda3std3__45__cpo4cendE,(_ZN39_INTERNAL_676f71cc_4_k_cu_d9d5d8e8_50064cuda3std6ranges3__45__cpo4swapE - _ZN39_INTERNAL_676f71cc_4_k_cu_d9d5d8e8_50064cuda3std3__45__cpo4cendE)
_ZN39_INTERNAL_676f71cc_4_k_cu_d9d5d8e8_50064cuda3std3__45__cpo4cendE:
	.zero		1
	.type		_ZN39_INTERNAL_676f71cc_4_k_cu_d9d5d8e8_50064cuda3std6ranges3__45__cpo4swapE,@object
	.size		_ZN39_INTERNAL_676f71cc_4_k_cu_d9d5d8e8_50064cuda3std6ranges3__45__cpo4swapE,(.L_8 - _ZN39_INTERNAL_676f71cc_4_k_cu_d9d5d8e8_50064cuda3std6ranges3__45__cpo4swapE)
_ZN39_INTERNAL_676f71cc_4_k_cu_d9d5d8e8_50064cuda3std6ranges3__45__cpo4swapE:
	.zero		1
.L_8:


//--------------------- .nv.constant0._ZN7cutlass13device_kernelINS_4gemm6kernel13GemmUniversalIN4cute5tupleIJiiiiEEENS1_10collective13CollectiveMmaINS1_34MainloopSm90TmaGmmaWarpSpecializedILi22ENS5_IJNS4_1CILi2EEESB_NSA_ILi1EEEEEENS1_35KernelTmaWarpSpecializedCooperativeEEENS5_IJNSA_ILi256EEENSA_ILi64EEENSA_ILi32EEEEEEaNS5_IJlSC_lEEEaSK_NS4_8TiledMMAINS4_8MMA_AtomIJNS4_4SM904GMMA26MMA_64x64x32_S32S8S8_SS_TNEEEENS4_6LayoutINS5_IJSB_SC_SC_EEENS5_IJSC_NSA_ILi0EEEST_EEEEENS5_IJNS4_10UnderscoreESW_SW_EEEEENS4_23SM90_TMA_LOAD_MULTICASTENS4_14ComposedLayoutINS4_7SwizzleILi1ELi4ELi3EEENS4_18smem_ptr_flag_bitsILi8EEENSR_INS5_IJNSA_ILi8EEESI_EEENS5_IJSI_SC_EEEEEEEvNS4_8identityESZ_S19_vS1A_EENS_8epilogue10collective6detail29Sm90TmaWarpSpecializedAdapterINS1D_15DefaultEpilogueIaSK_SK_NS1C_6thread17LinearCombinationIaLi1EiiLNS1H_9ScaleType4KindE0ELNS_15FloatRoundStyleE2EaEENS1_15EpilogueDefaultEEEEEvvEEEEvNT_6ParamsE --------------------------
	.section	.nv.constant0._ZN7cutlass13device_kernelINS_4gemm6kernel13GemmUniversalIN4cute5tupleIJiiiiEEENS1_10collective13CollectiveMmaINS1_34MainloopSm90TmaGmmaWarpSpecializedILi22ENS5_IJNS4_1CILi2EEESB_NSA_ILi1EEEEEENS1_35KernelTmaWarpSpecializedCooperativeEEENS5_IJNSA_ILi256EEENSA_ILi64EEENSA_ILi32EEEEEEaNS5_IJlSC_lEEEaSK_NS4_8TiledMMAINS4_8MMA_AtomIJNS4_4SM904GMMA26MMA_64x64x32_S32S8S8_SS_TNEEEENS4_6LayoutINS5_IJSB_SC_SC_EEENS5_IJSC_NSA_ILi0EEEST_EEEEENS5_IJNS4_10UnderscoreESW_SW_EEEEENS4_23SM90_TMA_LOAD_MULTICASTENS4_14ComposedLayoutINS4_7SwizzleILi1ELi4ELi3EEENS4_18smem_ptr_flag_bitsILi8EEENSR_INS5_IJNSA_ILi8EEESI_EEENS5_IJSI_SC_EEEEEEEvNS4_8identityESZ_S19_vS1A_EENS_8epilogue10collective6detail29Sm90TmaWarpSpecializedAdapterINS1D_15DefaultEpilogueIaSK_SK_NS1C_6thread17LinearCombinationIaLi1EiiLNS1H_9ScaleType4KindE0ELNS_15FloatRoundStyleE2EaEENS1_15EpilogueDefaultEEEEEvvEEEEvNT_6ParamsE,"a",@progbits
	.sectionflags	@""
	.align	4
.nv.constant0._ZN7cutlass13device_kernelINS_4gemm6kernel13GemmUniversalIN4cute5tupleIJiiiiEEENS1_10collective13CollectiveMmaINS1_34MainloopSm90TmaGmmaWarpSpecializedILi22ENS5_IJNS4_1CILi2EEESB_NSA_ILi1EEEEEENS1_35KernelTmaWarpSpecializedCooperativeEEENS5_IJNSA_ILi256EEENSA_ILi64EEENSA_ILi32EEEEEEaNS5_IJlSC_lEEEaSK_NS4_8TiledMMAINS4_8MMA_AtomIJNS4_4SM904GMMA26MMA_64x64x32_S32S8S8_SS_TNEEEENS4_6LayoutINS5_IJSB_SC_SC_EEENS5_IJSC_NSA_ILi0EEEST_EEEEENS5_IJNS4_10UnderscoreESW_SW_EEEEENS4_23SM90_TMA_LOAD_MULTICASTENS4_14ComposedLayoutINS4_7SwizzleILi1ELi4ELi3EEENS4_18smem_ptr_flag_bitsILi8EEENSR_INS5_IJNSA_ILi8EEESI_EEENS5_IJSI_SC_EEEEEEEvNS4_8identityESZ_S19_vS1A_EENS_8epilogue10collective6detail29Sm90TmaWarpSpecializedAdapterINS1D_15DefaultEpilogueIaSK_SK_NS1C_6thread17LinearCombinationIaLi1EiiLNS1H_9ScaleType4KindE0ELNS_15FloatRoundStyleE2EaEENS1_15EpilogueDefaultEEEEEvvEEEEvNT_6ParamsE:
	.zero		1664


//--------------------- SYMBOLS --------------------------

	.type		.nv.reservedSmem.offset0,@object
	.size		.nv.reservedSmem.offset0,0x4
	.type		__assertfail,@function
